//
// Generated by NVIDIA NVVM Compiler
//
// Compiler Build ID: CL-36424714
// Cuda compilation tools, release 13.0, V13.0.88
// Based on NVVM 20.0.0
//

.version 9.0
.target sm_100
.address_size 64

	// .globl	_Z12matmul_constPiS_iiii
.const .align 4 .b8 const_matrix_b[65536];

.visible .entry _Z12matmul_constPiS_iiii(
	.param .u64 .ptr .align 1 _Z12matmul_constPiS_iiii_param_0,
	.param .u64 .ptr .align 1 _Z12matmul_constPiS_iiii_param_1,
	.param .u32 _Z12matmul_constPiS_iiii_param_2,
	.param .u32 _Z12matmul_constPiS_iiii_param_3,
	.param .u32 _Z12matmul_constPiS_iiii_param_4,
	.param .u32 _Z12matmul_constPiS_iiii_param_5
)
{
	.reg .pred 	%p<13>;
	.reg .b32 	%r<112>;
	.reg .b64 	%rd<42>;

	ld.param.u64 	%rd4, [_Z12matmul_constPiS_iiii_param_0];
	ld.param.u64 	%rd3, [_Z12matmul_constPiS_iiii_param_1];
	ld.param.u32 	%r34, [_Z12matmul_constPiS_iiii_param_2];
	ld.param.u32 	%r32, [_Z12matmul_constPiS_iiii_param_3];
	ld.param.u32 	%r35, [_Z12matmul_constPiS_iiii_param_5];
	cvta.to.global.u64 	%rd1, %rd4;
	mov.u32 	%r36, %ctaid.x;
	mov.u32 	%r37, %ntid.x;
	mov.u32 	%r38, %tid.x;
	mad.lo.s32 	%r1, %r36, %r37, %r38;
	mov.u32 	%r39, %ctaid.y;
	mov.u32 	%r40, %ntid.y;
	mov.u32 	%r41, %tid.y;
	mad.lo.s32 	%r42, %r39, %r40, %r41;
	setp.ge.s32 	%p1, %r1, %r34;
	setp.ge.s32 	%p2, %r42, %r35;
	or.pred  	%p3, %p1, %p2;
	@%p3 bra 	$L__BB0_14;
	setp.lt.s32 	%p4, %r32, 1;
	mov.b32 	%r111, 0;
	@%p4 bra 	$L__BB0_13;
	mul.lo.s32 	%r3, %r32, %r1;
	and.b32  	%r4, %r32, 7;
	setp.lt.u32 	%p5, %r32, 8;
	mov.b32 	%r106, 0;
	mov.u32 	%r111, %r106;
	@%p5 bra 	$L__BB0_5;
	and.b32  	%r106, %r32, 2147483640;
	neg.s32 	%r100, %r106;
	shl.b32 	%r7, %r35, 3;
	add.s64 	%rd2, %rd1, 16;
	mov.b32 	%r111, 0;
	mov.u64 	%rd8, const_matrix_b;
	mul.wide.s32 	%rd10, %r35, 4;
	mov.u32 	%r98, %r3;
	mov.u32 	%r99, %r42;
$L__BB0_4:
	.pragma "nounroll";
	mul.wide.s32 	%rd5, %r98, 4;
	add.s64 	%rd6, %rd2, %rd5;
	ld.global.u32 	%r47, [%rd6+-16];
	mul.wide.s32 	%rd7, %r99, 4;
	add.s64 	%rd9, %rd8, %rd7;
	ld.const.u32 	%r48, [%rd9];
	mad.lo.s32 	%r49, %r48, %r47, %r111;
	ld.global.u32 	%r50, [%rd6+-12];
	add.s64 	%rd11, %rd9, %rd10;
	ld.const.u32 	%r51, [%rd11];
	mad.lo.s32 	%r52, %r51, %r50, %r49;
	ld.global.u32 	%r53, [%rd6+-8];
	add.s64 	%rd12, %rd11, %rd10;
	ld.const.u32 	%r54, [%rd12];
	mad.lo.s32 	%r55, %r54, %r53, %r52;
	ld.global.u32 	%r56, [%rd6+-4];
	add.s64 	%rd13, %rd12, %rd10;
	ld.const.u32 	%r57, [%rd13];
	mad.lo.s32 	%r58, %r57, %r56, %r55;
	ld.global.u32 	%r59, [%rd6];
	add.s64 	%rd14, %rd13, %rd10;
	ld.const.u32 	%r60, [%rd14];
	mad.lo.s32 	%r61, %r60, %r59, %r58;
	ld.global.u32 	%r62, [%rd6+4];
	add.s64 	%rd15, %rd14, %rd10;
	ld.const.u32 	%r63, [%rd15];
	mad.lo.s32 	%r64, %r63, %r62, %r61;
	ld.global.u32 	%r65, [%rd6+8];
	add.s64 	%rd16, %rd15, %rd10;
	ld.const.u32 	%r66, [%rd16];
	mad.lo.s32 	%r67, %r66, %r65, %r64;
	ld.global.u32 	%r68, [%rd6+12];
	add.s64 	%rd17, %rd16, %rd10;
	ld.const.u32 	%r69, [%rd17];
	mad.lo.s32 	%r111, %r69, %r68, %r67;
	add.s32 	%r100, %r100, 8;
	add.s32 	%r99, %r99, %r7;
	add.s32 	%r98, %r98, 8;
	setp.ne.s32 	%p6, %r100, 0;
	@%p6 bra 	$L__BB0_4;
$L__BB0_5:
	setp.eq.s32 	%p7, %r4, 0;
	@%p7 bra 	$L__BB0_13;
	and.b32  	%r19, %r32, 3;
	setp.lt.u32 	%p8, %r4, 4;
	@%p8 bra 	$L__BB0_8;
	add.s32 	%r71, %r106, %r3;
	mul.wide.s32 	%rd18, %r71, 4;
	add.s64 	%rd19, %rd1, %rd18;
	ld.global.u32 	%r72, [%rd19];
	mad.lo.s32 	%r73, %r106, %r35, %r42;
	mul.wide.s32 	%rd20, %r73, 4;
	mov.u64 	%rd21, const_matrix_b;
	add.s64 	%rd22, %rd21, %rd20;
	ld.const.u32 	%r74, [%rd22];
	mad.lo.s32 	%r75, %r74, %r72, %r111;
	ld.global.u32 	%r76, [%rd19+4];
	mul.wide.s32 	%rd23, %r35, 4;
	add.s64 	%rd24, %rd22, %rd23;
	ld.const.u32 	%r77, [%rd24];
	mad.lo.s32 	%r78, %r77, %r76, %r75;
	ld.global.u32 	%r79, [%rd19+8];
	add.s64 	%rd25, %rd24, %rd23;
	ld.const.u32 	%r80, [%rd25];
	mad.lo.s32 	%r81, %r80, %r79, %r78;
	ld.global.u32 	%r82, [%rd19+12];
	add.s64 	%rd26, %rd25, %rd23;
	ld.const.u32 	%r83, [%rd26];
	mad.lo.s32 	%r111, %r83, %r82, %r81;
	add.s32 	%r106, %r106, 4;
$L__BB0_8:
	setp.eq.s32 	%p9, %r19, 0;
	@%p9 bra 	$L__BB0_13;
	setp.eq.s32 	%p10, %r19, 1;
	@%p10 bra 	$L__BB0_11;
	add.s32 	%r85, %r106, %r3;
	mul.wide.s32 	%rd27, %r85, 4;
	add.s64 	%rd28, %rd1, %rd27;
	ld.global.u32 	%r86, [%rd28];
	mad.lo.s32 	%r87, %r106, %r35, %r42;
	mul.wide.s32 	%rd29, %r87, 4;
	mov.u64 	%rd30, const_matrix_b;
	add.s64 	%rd31, %rd30, %rd29;
	ld.const.u32 	%r88, [%rd31];
	mad.lo.s32 	%r89, %r88, %r86, %r111;
	ld.global.u32 	%r90, [%rd28+4];
	mul.wide.s32 	%rd32, %r35, 4;
	add.s64 	%rd33, %rd31, %rd32;
	ld.const.u32 	%r91, [%rd33];
	mad.lo.s32 	%r111, %r91, %r90, %r89;
	add.s32 	%r106, %r106, 2;
$L__BB0_11:
	and.b32  	%r92, %r32, 1;
	setp.eq.b32 	%p11, %r92, 1;
	not.pred 	%p12, %p11;
	@%p12 bra 	$L__BB0_13;
	add.s32 	%r93, %r106, %r3;
	mul.wide.s32 	%rd34, %r93, 4;
	add.s64 	%rd35, %rd1, %rd34;
	ld.global.u32 	%r94, [%rd35];
	mad.lo.s32 	%r95, %r106, %r35, %r42;
	mul.wide.s32 	%rd36, %r95, 4;
	mov.u64 	%rd37, const_matrix_b;
	add.s64 	%rd38, %rd37, %rd36;
	ld.const.u32 	%r96, [%rd38];
	mad.lo.s32 	%r111, %r96, %r94, %r111;
$L__BB0_13:
	mad.lo.s32 	%r97, %r35, %r1, %r42;
	cvta.to.global.u64 	%rd39, %rd3;
	mul.wide.s32 	%rd40, %r97, 4;
	add.s64 	%rd41, %rd39, %rd40;
	st.global.u32 	[%rd41], %r111;
$L__BB0_14:
	ret;

}
	// .globl	_Z16matmul_const_altPiS_iiii
.visible .entry _Z16matmul_const_altPiS_iiii(
	.param .u64 .ptr .align 1 _Z16matmul_const_altPiS_iiii_param_0,
	.param .u64 .ptr .align 1 _Z16matmul_const_altPiS_iiii_param_1,
	.param .u32 _Z16matmul_const_altPiS_iiii_param_2,
	.param .u32 _Z16matmul_const_altPiS_iiii_param_3,
	.param .u32 _Z16matmul_const_altPiS_iiii_param_4,
	.param .u32 _Z16matmul_const_altPiS_iiii_param_5
)
{
	.reg .pred 	%p<13>;
	.reg .b32 	%r<112>;
	.reg .b64 	%rd<41>;

	ld.param.u64 	%rd3, [_Z16matmul_const_altPiS_iiii_param_0];
	ld.param.u64 	%rd2, [_Z16matmul_const_altPiS_iiii_param_1];
	ld.param.u32 	%r34, [_Z16matmul_const_altPiS_iiii_param_2];
	ld.param.u32 	%r32, [_Z16matmul_const_altPiS_iiii_param_3];
	ld.param.u32 	%r35, [_Z16matmul_const_altPiS_iiii_param_5];
	cvta.to.global.u64 	%rd1, %rd3;
	mov.u32 	%r36, %ctaid.x;
	mov.u32 	%r37, %ntid.x;
	mov.u32 	%r38, %tid.x;
	mad.lo.s32 	%r1, %r36, %r37, %r38;
	mov.u32 	%r39, %ctaid.y;
	mov.u32 	%r40, %ntid.y;
	mov.u32 	%r41, %tid.y;
	mad.lo.s32 	%r42, %r39, %r40, %r41;
	setp.ge.s32 	%p1, %r1, %r34;
	setp.ge.s32 	%p2, %r42, %r35;
	or.pred  	%p3, %p1, %p2;
	@%p3 bra 	$L__BB1_14;
	setp.lt.s32 	%p4, %r32, 1;
	mov.b32 	%r111, 0;
	@%p4 bra 	$L__BB1_13;
	mul.lo.s32 	%r3, %r32, %r1;
	and.b32  	%r4, %r32, 7;
	setp.lt.u32 	%p5, %r32, 8;
	mov.b32 	%r106, 0;
	mov.u32 	%r111, %r106;
	@%p5 bra 	$L__BB1_5;
	and.b32  	%r106, %r32, 2147483640;
	neg.s32 	%r100, %r106;
	shl.b32 	%r7, %r35, 3;
	mov.b32 	%r111, 0;
	mov.u64 	%rd5, const_matrix_b;
	mul.wide.s32 	%rd9, %r35, 4;
	mov.u32 	%r98, %r3;
	mov.u32 	%r99, %r42;
$L__BB1_4:
	.pragma "nounroll";
	mul.wide.s32 	%rd4, %r98, 4;
	add.s64 	%rd6, %rd5, %rd4;
	ld.const.u32 	%r47, [%rd6];
	mul.wide.s32 	%rd7, %r99, 4;
	add.s64 	%rd8, %rd1, %rd7;
	ld.global.u32 	%r48, [%rd8];
	mad.lo.s32 	%r49, %r48, %r47, %r111;
	ld.const.u32 	%r50, [%rd6+4];
	add.s64 	%rd10, %rd8, %rd9;
	ld.global.u32 	%r51, [%rd10];
	mad.lo.s32 	%r52, %r51, %r50, %r49;
	ld.const.u32 	%r53, [%rd6+8];
	add.s64 	%rd11, %rd10, %rd9;
	ld.global.u32 	%r54, [%rd11];
	mad.lo.s32 	%r55, %r54, %r53, %r52;
	ld.const.u32 	%r56, [%rd6+12];
	add.s64 	%rd12, %rd11, %rd9;
	ld.global.u32 	%r57, [%rd12];
	mad.lo.s32 	%r58, %r57, %r56, %r55;
	ld.const.u32 	%r59, [%rd6+16];
	add.s64 	%rd13, %rd12, %rd9;
	ld.global.u32 	%r60, [%rd13];
	mad.lo.s32 	%r61, %r60, %r59, %r58;
	ld.const.u32 	%r62, [%rd6+20];
	add.s64 	%rd14, %rd13, %rd9;
	ld.global.u32 	%r63, [%rd14];
	mad.lo.s32 	%r64, %r63, %r62, %r61;
	ld.const.u32 	%r65, [%rd6+24];
	add.s64 	%rd15, %rd14, %rd9;
	ld.global.u32 	%r66, [%rd15];
	mad.lo.s32 	%r67, %r66, %r65, %r64;
	ld.const.u32 	%r68, [%rd6+28];
	add.s64 	%rd16, %rd15, %rd9;
	ld.global.u32 	%r69, [%rd16];
	mad.lo.s32 	%r111, %r69, %r68, %r67;
	add.s32 	%r100, %r100, 8;
	add.s32 	%r99, %r99, %r7;
	add.s32 	%r98, %r98, 8;
	setp.ne.s32 	%p6, %r100, 0;
	@%p6 bra 	$L__BB1_4;
$L__BB1_5:
	setp.eq.s32 	%p7, %r4, 0;
	@%p7 bra 	$L__BB1_13;
	and.b32  	%r19, %r32, 3;
	setp.lt.u32 	%p8, %r4, 4;
	@%p8 bra 	$L__BB1_8;
	add.s32 	%r71, %r106, %r3;
	mul.wide.s32 	%rd17, %r71, 4;
	mov.u64 	%rd18, const_matrix_b;
	add.s64 	%rd19, %rd18, %rd17;
	ld.const.u32 	%r72, [%rd19];
	mad.lo.s32 	%r73, %r106, %r35, %r42;
	mul.wide.s32 	%rd20, %r73, 4;
	add.s64 	%rd21, %rd1, %rd20;
	ld.global.u32 	%r74, [%rd21];
	mad.lo.s32 	%r75, %r74, %r72, %r111;
	ld.const.u32 	%r76, [%rd19+4];
	mul.wide.s32 	%rd22, %r35, 4;
	add.s64 	%rd23, %rd21, %rd22;
	ld.global.u32 	%r77, [%rd23];
	mad.lo.s32 	%r78, %r77, %r76, %r75;
	ld.const.u32 	%r79, [%rd19+8];
	add.s64 	%rd24, %rd23, %rd22;
	ld.global.u32 	%r80, [%rd24];
	mad.lo.s32 	%r81, %r80, %r79, %r78;
	ld.const.u32 	%r82, [%rd19+12];
	add.s64 	%rd25, %rd24, %rd22;
	ld.global.u32 	%r83, [%rd25];
	mad.lo.s32 	%r111, %r83, %r82, %r81;
	add.s32 	%r106, %r106, 4;
$L__BB1_8:
	setp.eq.s32 	%p9, %r19, 0;
	@%p9 bra 	$L__BB1_13;
	setp.eq.s32 	%p10, %r19, 1;
	@%p10 bra 	$L__BB1_11;
	add.s32 	%r85, %r106, %r3;
	mul.wide.s32 	%rd26, %r85, 4;
	mov.u64 	%rd27, const_matrix_b;
	add.s64 	%rd28, %rd27, %rd26;
	ld.const.u32 	%r86, [%rd28];
	mad.lo.s32 	%r87, %r106, %r35, %r42;
	mul.wide.s32 	%rd29, %r87, 4;
	add.s64 	%rd30, %rd1, %rd29;
	ld.global.u32 	%r88, [%rd30];
	mad.lo.s32 	%r89, %r88, %r86, %r111;
	ld.const.u32 	%r90, [%rd28+4];
	mul.wide.s32 	%rd31, %r35, 4;
	add.s64 	%rd32, %rd30, %rd31;
	ld.global.u32 	%r91, [%rd32];
	mad.lo.s32 	%r111, %r91, %r90, %r89;
	add.s32 	%r106, %r106, 2;
$L__BB1_11:
	and.b32  	%r92, %r32, 1;
	setp.eq.b32 	%p11, %r92, 1;
	not.pred 	%p12, %p11;
	@%p12 bra 	$L__BB1_13;
	add.s32 	%r93, %r106, %r3;
	mul.wide.s32 	%rd33, %r93, 4;
	mov.u64 	%rd34, const_matrix_b;
	add.s64 	%rd35, %rd34, %rd33;
	ld.const.u32 	%r94, [%rd35];
	mad.lo.s32 	%r95, %r106, %r35, %r42;
	mul.wide.s32 	%rd36, %r95, 4;
	add.s64 	%rd37, %rd1, %rd36;
	ld.global.u32 	%r96, [%rd37];
	mad.lo.s32 	%r111, %r96, %r94, %r111;
$L__BB1_13:
	mad.lo.s32 	%r97, %r35, %r1, %r42;
	cvta.to.global.u64 	%rd38, %rd2;
	mul.wide.s32 	%rd39, %r97, 4;
	add.s64 	%rd40, %rd38, %rd39;
	st.global.u32 	[%rd40], %r111;
$L__BB1_14:
	ret;

}
	// .globl	_Z13matmul_globalPiS_S_iiii
.visible .entry _Z13matmul_globalPiS_S_iiii(
	.param .u64 .ptr .align 1 _Z13matmul_globalPiS_S_iiii_param_0,
	.param .u64 .ptr .align 1 _Z13matmul_globalPiS_S_iiii_param_1,
	.param .u64 .ptr .align 1 _Z13matmul_globalPiS_S_iiii_param_2,
	.param .u32 _Z13matmul_globalPiS_S_iiii_param_3,
	.param .u32 _Z13matmul_globalPiS_S_iiii_param_4,
	.param .u32 _Z13matmul_globalPiS_S_iiii_param_5,
	.param .u32 _Z13matmul_globalPiS_S_iiii_param_6
)
{
	.reg .pred 	%p<13>;
	.reg .b32 	%r<112>;
	.reg .b64 	%rd<40>;

	ld.param.u64 	%rd5, [_Z13matmul_globalPiS_S_iiii_param_0];
	ld.param.u64 	%rd6, [_Z13matmul_globalPiS_S_iiii_param_1];
	ld.param.u64 	%rd4, [_Z13matmul_globalPiS_S_iiii_param_2];
	ld.param.u32 	%r34, [_Z13matmul_globalPiS_S_iiii_param_3];
	ld.param.u32 	%r32, [_Z13matmul_globalPiS_S_iiii_param_4];
	ld.param.u32 	%r35, [_Z13matmul_globalPiS_S_iiii_param_6];
	cvta.to.global.u64 	%rd1, %rd6;
	cvta.to.global.u64 	%rd2, %rd5;
	mov.u32 	%r36, %ctaid.x;
	mov.u32 	%r37, %ntid.x;
	mov.u32 	%r38, %tid.x;
	mad.lo.s32 	%r1, %r36, %r37, %r38;
	mov.u32 	%r39, %ctaid.y;
	mov.u32 	%r40, %ntid.y;
	mov.u32 	%r41, %tid.y;
	mad.lo.s32 	%r42, %r39, %r40, %r41;
	setp.ge.s32 	%p1, %r1, %r34;
	setp.ge.s32 	%p2, %r42, %r35;
	or.pred  	%p3, %p1, %p2;
	@%p3 bra 	$L__BB2_14;
	setp.lt.s32 	%p4, %r32, 1;
	mov.b32 	%r111, 0;
	@%p4 bra 	$L__BB2_13;
	mul.lo.s32 	%r3, %r32, %r1;
	and.b32  	%r4, %r32, 7;
	setp.lt.u32 	%p5, %r32, 8;
	mov.b32 	%r106, 0;
	mov.u32 	%r111, %r106;
	@%p5 bra 	$L__BB2_5;
	and.b32  	%r106, %r32, 2147483640;
	neg.s32 	%r100, %r106;
	shl.b32 	%r7, %r35, 3;
	add.s64 	%rd3, %rd2, 16;
	mov.b32 	%r111, 0;
	mul.wide.s32 	%rd11, %r35, 4;
	mov.u32 	%r98, %r3;
	mov.u32 	%r99, %r42;
$L__BB2_4:
	.pragma "nounroll";
	mul.wide.s32 	%rd7, %r98, 4;
	add.s64 	%rd8, %rd3, %rd7;
	ld.global.u32 	%r47, [%rd8+-16];
	mul.wide.s32 	%rd9, %r99, 4;
	add.s64 	%rd10, %rd1, %rd9;
	ld.global.u32 	%r48, [%rd10];
	mad.lo.s32 	%r49, %r48, %r47, %r111;
	ld.global.u32 	%r50, [%rd8+-12];
	add.s64 	%rd12, %rd10, %rd11;
	ld.global.u32 	%r51, [%rd12];
	mad.lo.s32 	%r52, %r51, %r50, %r49;
	ld.global.u32 	%r53, [%rd8+-8];
	add.s64 	%rd13, %rd12, %rd11;
	ld.global.u32 	%r54, [%rd13];
	mad.lo.s32 	%r55, %r54, %r53, %r52;
	ld.global.u32 	%r56, [%rd8+-4];
	add.s64 	%rd14, %rd13, %rd11;
	ld.global.u32 	%r57, [%rd14];
	mad.lo.s32 	%r58, %r57, %r56, %r55;
	ld.global.u32 	%r59, [%rd8];
	add.s64 	%rd15, %rd14, %rd11;
	ld.global.u32 	%r60, [%rd15];
	mad.lo.s32 	%r61, %r60, %r59, %r58;
	ld.global.u32 	%r62, [%rd8+4];
	add.s64 	%rd16, %rd15, %rd11;
	ld.global.u32 	%r63, [%rd16];
	mad.lo.s32 	%r64, %r63, %r62, %r61;
	ld.global.u32 	%r65, [%rd8+8];
	add.s64 	%rd17, %rd16, %rd11;
	ld.global.u32 	%r66, [%rd17];
	mad.lo.s32 	%r67, %r66, %r65, %r64;
	ld.global.u32 	%r68, [%rd8+12];
	add.s64 	%rd18, %rd17, %rd11;
	ld.global.u32 	%r69, [%rd18];
	mad.lo.s32 	%r111, %r69, %r68, %r67;
	add.s32 	%r100, %r100, 8;
	add.s32 	%r99, %r99, %r7;
	add.s32 	%r98, %r98, 8;
	setp.ne.s32 	%p6, %r100, 0;
	@%p6 bra 	$L__BB2_4;
$L__BB2_5:
	setp.eq.s32 	%p7, %r4, 0;
	@%p7 bra 	$L__BB2_13;
	and.b32  	%r19, %r32, 3;
	setp.lt.u32 	%p8, %r4, 4;
	@%p8 bra 	$L__BB2_8;
	add.s32 	%r71, %r106, %r3;
	mul.wide.s32 	%rd19, %r71, 4;
	add.s64 	%rd20, %rd2, %rd19;
	ld.global.u32 	%r72, [%rd20];
	mad.lo.s32 	%r73, %r106, %r35, %r42;
	mul.wide.s32 	%rd21, %r73, 4;
	add.s64 	%rd22, %rd1, %rd21;
	ld.global.u32 	%r74, [%rd22];
	mad.lo.s32 	%r75, %r74, %r72, %r111;
	ld.global.u32 	%r76, [%rd20+4];
	mul.wide.s32 	%rd23, %r35, 4;
	add.s64 	%rd24, %rd22, %rd23;
	ld.global.u32 	%r77, [%rd24];
	mad.lo.s32 	%r78, %r77, %r76, %r75;
	ld.global.u32 	%r79, [%rd20+8];
	add.s64 	%rd25, %rd24, %rd23;
	ld.global.u32 	%r80, [%rd25];
	mad.lo.s32 	%r81, %r80, %r79, %r78;
	ld.global.u32 	%r82, [%rd20+12];
	add.s64 	%rd26, %rd25, %rd23;
	ld.global.u32 	%r83, [%rd26];
	mad.lo.s32 	%r111, %r83, %r82, %r81;
	add.s32 	%r106, %r106, 4;
$L__BB2_8:
	setp.eq.s32 	%p9, %r19, 0;
	@%p9 bra 	$L__BB2_13;
	setp.eq.s32 	%p10, %r19, 1;
	@%p10 bra 	$L__BB2_11;
	add.s32 	%r85, %r106, %r3;
	mul.wide.s32 	%rd27, %r85, 4;
	add.s64 	%rd28, %rd2, %rd27;
	ld.global.u32 	%r86, [%rd28];
	mad.lo.s32 	%r87, %r106, %r35, %r42;
	mul.wide.s32 	%rd29, %r87, 4;
	add.s64 	%rd30, %rd1, %rd29;
	ld.global.u32 	%r88, [%rd30];
	mad.lo.s32 	%r89, %r88, %r86, %r111;
	ld.global.u32 	%r90, [%rd28+4];
	mul.wide.s32 	%rd31, %r35, 4;
	add.s64 	%rd32, %rd30, %rd31;
	ld.global.u32 	%r91, [%rd32];
	mad.lo.s32 	%r111, %r91, %r90, %r89;
	add.s32 	%r106, %r106, 2;
$L__BB2_11:
	and.b32  	%r92, %r32, 1;
	setp.eq.b32 	%p11, %r92, 1;
	not.pred 	%p12, %p11;
	@%p12 bra 	$L__BB2_13;
	add.s32 	%r93, %r106, %r3;
	mul.wide.s32 	%rd33, %r93, 4;
	add.s64 	%rd34, %rd2, %rd33;
	ld.global.u32 	%r94, [%rd34];
	mad.lo.s32 	%r95, %r106, %r35, %r42;
	mul.wide.s32 	%rd35, %r95, 4;
	add.s64 	%rd36, %rd1, %rd35;
	ld.global.u32 	%r96, [%rd36];
	mad.lo.s32 	%r111, %r96, %r94, %r111;
$L__BB2_13:
	mad.lo.s32 	%r97, %r35, %r1, %r42;
	cvta.to.global.u64 	%rd37, %rd4;
	mul.wide.s32 	%rd38, %r97, 4;
	add.s64 	%rd39, %rd37, %rd38;
	st.global.u32 	[%rd39], %r111;
$L__BB2_14:
	ret;

}


// ===== COMPILED SASS (sm_100) =====

	.target	sm_100

	.elftype	@"ET_EXEC"


//--------------------- .note.nv.tkinfo           --------------------------
	.section	.note.nv.tkinfo,"",@"SHT_NOTE"
	.sectionflags	@"SHF_NOTE_NV_TKINFO"
	.tkinfo
        /*0018*/ 	.word	0x00000002
        /*0030*/ 	.string	""
        /*0030*/ 	.string	"ptxas"
        /*0030*/ 	.string	"Cuda compilation tools, release 13.0, V13.0.88"
        /*0030*/ 	.string	"Build cuda_13.0.r13.0/compiler.36424714_0"
        /*0030*/ 	.string	"-arch sm_100 -m 64 "



//--------------------- .note.nv.cuinfo           --------------------------
	.section	.note.nv.cuinfo,"",@"SHT_NOTE"
	.sectionflags	@"SHF_NOTE_NV_CUINFO"
        /*0018*/ 	.short	0x0002
        /*001a*/ 	.short	0x0064
        /*001c*/ 	.short	0x0082
	.zero		2


//--------------------- .nv.info                  --------------------------
	.section	.nv.info,"",@"SHT_CUDA_INFO"
	.align	4


	//----- nvinfo : EIATTR_REGCOUNT
	.align		4
        /*0000*/ 	.byte	0x04, 0x2f
        /*0002*/ 	.short	(.L_2 - .L_1)
	.align		4
.L_1:
        /*0004*/ 	.word	index@(_Z12matmul_constPiS_iiii)
        /*0008*/ 	.word	0x00000020


	//----- nvinfo : EIATTR_FRAME_SIZE
	.align		4
.L_2:
        /*000c*/ 	.byte	0x04, 0x11
        /*000e*/ 	.short	(.L_4 - .L_3)
	.align		4
.L_3:
        /*0010*/ 	.word	index@(_Z12matmul_constPiS_iiii)
        /*0014*/ 	.word	0x00000000


	//----- nvinfo : EIATTR_REGCOUNT
	.align		4
.L_4:
        /*0018*/ 	.byte	0x04, 0x2f
        /*001a*/ 	.short	(.L_6 - .L_5)
	.align		4
.L_5:
        /*001c*/ 	.word	index@(_Z16matmul_const_altPiS_iiii)
        /*0020*/ 	.word	0x00000020


	//----- nvinfo : EIATTR_FRAME_SIZE
	.align		4
.L_6:
        /*0024*/ 	.byte	0x04, 0x11
        /*0026*/ 	.short	(.L_8 - .L_7)
	.align		4
.L_7:
        /*0028*/ 	.word	index@(_Z16matmul_const_altPiS_iiii)
        /*002c*/ 	.word	0x00000000


	//----- nvinfo : EIATTR_REGCOUNT
	.align		4
.L_8:
        /*0030*/ 	.byte	0x04, 0x2f
        /*0032*/ 	.short	(.L_10 - .L_9)
	.align		4
.L_9:
        /*0034*/ 	.word	index@(_Z13matmul_globalPiS_S_iiii)
        /*0038*/ 	.word	0x00000020


	//----- nvinfo : EIATTR_FRAME_SIZE
	.align		4
.L_10:
        /*003c*/ 	.byte	0x04, 0x11
        /*003e*/ 	.short	(.L_12 - .L_11)
	.align		4
.L_11:
        /*0040*/ 	.word	index@(_Z13matmul_globalPiS_S_iiii)
        /*0044*/ 	.word	0x00000000


	//----- nvinfo : EIATTR_MIN_STACK_SIZE
	.align		4
.L_12:
        /*0048*/ 	.byte	0x04, 0x12
        /*004a*/ 	.short	(.L_14 - .L_13)
	.align		4
.L_13:
        /*004c*/ 	.word	index@(_Z13matmul_globalPiS_S_iiii)
        /*0050*/ 	.word	0x00000000


	//----- nvinfo : EIATTR_MIN_STACK_SIZE
	.align		4
.L_14:
        /*0054*/ 	.byte	0x04, 0x12
        /*0056*/ 	.short	(.L_16 - .L_15)
	.align		4
.L_15:
        /*0058*/ 	.word	index@(_Z16matmul_const_altPiS_iiii)
        /*005c*/ 	.word	0x00000000


	//----- nvinfo : EIATTR_MIN_STACK_SIZE
	.align		4
.L_16:
        /*0060*/ 	.byte	0x04, 0x12
        /*0062*/ 	.short	(.L_18 - .L_17)
	.align		4
.L_17:
        /*0064*/ 	.word	index@(_Z12matmul_constPiS_iiii)
        /*0068*/ 	.word	0x00000000
.L_18:


//--------------------- .nv.compat                --------------------------
	.section	.nv.compat,"",@"SHT_CUDA_COMPAT_INFO"
	.align	4
        /*0000*/ 	.byte	0x02, 0x09, 0x00, 0x00, 0x02, 0x02, 0x01, 0x00, 0x02, 0x05, 0x05, 0x00, 0x03, 0x07, 0x01, 0x01
        /*0010*/ 	.byte	0x02, 0x03, 0x00, 0x00, 0x02, 0x06, 0x01, 0x00, 0x04, 0x0b, 0x08, 0x00, 0x09, 0x00, 0x00, 0x00
        /*0020*/ 	.byte	0x00, 0x00, 0x00, 0x00


//--------------------- .nv.info._Z13matmul_globalPiS_S_iiii --------------------------
	.section	.nv.info._Z13matmul_globalPiS_S_iiii,"",@"SHT_CUDA_INFO"
	.sectionflags	@""
	.align	4


	//----- nvinfo : EIATTR_CUDA_API_VERSION
	.align		4
        /*0000*/ 	.byte	0x04, 0x37
        /*0002*/ 	.short	(.L_20 - .L_19)
.L_19:
        /*0004*/ 	.word	0x00000082


	//----- nvinfo : EIATTR_KPARAM_INFO
	.align		4
.L_20:
        /*0008*/ 	.byte	0x04, 0x17
        /*000a*/ 	.short	(.L_22 - .L_21)
.L_21:
        /*000c*/ 	.word	0x00000000
        /*0010*/ 	.short	0x0006
        /*0012*/ 	.short	0x0024
        /*0014*/ 	.byte	0x00, 0xf0, 0x11, 0x00


	//----- nvinfo : EIATTR_KPARAM_INFO
	.align		4
.L_22:
        /*0018*/ 	.byte	0x04, 0x17
        /*001a*/ 	.short	(.L_24 - .L_23)
.L_23:
        /*001c*/ 	.word	0x00000000
        /*0020*/ 	.short	0x0005
        /*0022*/ 	.short	0x0020
        /*0024*/ 	.byte	0x00, 0xf0, 0x11, 0x00


	//----- nvinfo : EIATTR_KPARAM_INFO
	.align		4
.L_24:
        /*0028*/ 	.byte	0x04, 0x17
        /*002a*/ 	.short	(.L_26 - .L_25)
.L_25:
        /*002c*/ 	.word	0x00000000
        /*0030*/ 	.short	0x0004
        /*0032*/ 	.short	0x001c
        /*0034*/ 	.byte	0x00, 0xf0, 0x11, 0x00


	//----- nvinfo : EIATTR_KPARAM_INFO
	.align		4
.L_26:
        /*0038*/ 	.byte	0x04, 0x17
        /*003a*/ 	.short	(.L_28 - .L_27)
.L_27:
        /*003c*/ 	.word	0x00000000
        /*0040*/ 	.short	0x0003
        /*0042*/ 	.short	0x0018
        /*0044*/ 	.byte	0x00, 0xf0, 0x11, 0x00


	//----- nvinfo : EIATTR_KPARAM_INFO
	.align		4
.L_28:
        /*0048*/ 	.byte	0x04, 0x17
        /*004a*/ 	.short	(.L_30 - .L_29)
.L_29:
        /*004c*/ 	.word	0x00000000
        /*0050*/ 	.short	0x0002
        /*0052*/ 	.short	0x0010
        /*0054*/ 	.byte	0x00, 0xf5, 0x21, 0x00


	//----- nvinfo : EIATTR_KPARAM_INFO
	.align		4
.L_30:
        /*0058*/ 	.byte	0x04, 0x17
        /*005a*/ 	.short	(.L_32 - .L_31)
.L_31:
        /*005c*/ 	.word	0x00000000
        /*0060*/ 	.short	0x0001
        /*0062*/ 	.short	0x0008
        /*0064*/ 	.byte	0x00, 0xf5, 0x21, 0x00


	//----- nvinfo : EIATTR_KPARAM_INFO
	.align		4
.L_32:
        /*0068*/ 	.byte	0x04, 0x17
        /*006a*/ 	.short	(.L_34 - .L_33)
.L_33:
        /*006c*/ 	.word	0x00000000
        /*0070*/ 	.short	0x0000
        /*0072*/ 	.short	0x0000
        /*0074*/ 	.byte	0x00, 0xf5, 0x21, 0x00


	//----- nvinfo : EIATTR_SPARSE_MMA_MASK
	.align		4
.L_34:
        /*0078*/ 	.byte	0x03, 0x50
        /*007a*/ 	.short	0x0000


	//----- nvinfo : EIATTR_MAXREG_COUNT
	.align		4
        /*007c*/ 	.byte	0x03, 0x1b
        /*007e*/ 	.short	0x00ff


	//----- nvinfo : EIATTR_MERCURY_ISA_VERSION
	.align		4
        /*0080*/ 	.byte	0x03, 0x5f
        /*0082*/ 	.short	0x0101


	//----- nvinfo : EIATTR_VRC_CTA_INIT_COUNT
	.align		4
        /*0084*/ 	.byte	0x02, 0x4a
	.zero		1
	.zero		1


	//----- nvinfo : EIATTR_EXIT_INSTR_OFFSETS
	.align		4
        /*0088*/ 	.byte	0x04, 0x1c
        /*008a*/ 	.short	(.L_36 - .L_35)


	//   ....[0]....
.L_35:
        /*008c*/ 	.word	0x000000d0


	//   ....[1]....
        /*0090*/ 	.word	0x00000850


	//----- nvinfo : EIATTR_CBANK_PARAM_SIZE
	.align		4
.L_36:
        /*0094*/ 	.byte	0x03, 0x19
        /*0096*/ 	.short	0x0028


	//----- nvinfo : EIATTR_PARAM_CBANK
	.align		4
        /*0098*/ 	.byte	0x04, 0x0a
        /*009a*/ 	.short	(.L_38 - .L_37)
	.align		4
.L_37:
        /*009c*/ 	.word	index@(.nv.constant0._Z13matmul_globalPiS_S_iiii)
        /*00a0*/ 	.short	0x0380
        /*00a2*/ 	.short	0x0028


	//----- nvinfo : EIATTR_SW_WAR
	.align		4
.L_38:
        /*00a4*/ 	.byte	0x04, 0x36
        /*00a6*/ 	.short	(.L_40 - .L_39)
.L_39:
        /*00a8*/ 	.word	0x00000008
.L_40:


//--------------------- .nv.info._Z16matmul_const_altPiS_iiii --------------------------
	.section	.nv.info._Z16matmul_const_altPiS_iiii,"",@"SHT_CUDA_INFO"
	.sectionflags	@""
	.align	4


	//----- nvinfo : EIATTR_CUDA_API_VERSION
	.align		4
        /*0000*/ 	.byte	0x04, 0x37
        /*0002*/ 	.short	(.L_42 - .L_41)
.L_41:
        /*0004*/ 	.word	0x00000082


	//----- nvinfo : EIATTR_KPARAM_INFO
	.align		4
.L_42:
        /*0008*/ 	.byte	0x04, 0x17
        /*000a*/ 	.short	(.L_44 - .L_43)
.L_43:
        /*000c*/ 	.word	0x00000000
        /*0010*/ 	.short	0x0005
        /*0012*/ 	.short	0x001c
        /*0014*/ 	.byte	0x00, 0xf0, 0x11, 0x00


	//----- nvinfo : EIATTR_KPARAM_INFO
	.align		4
.L_44:
        /*0018*/ 	.byte	0x04, 0x17
        /*001a*/ 	.short	(.L_46 - .L_45)
.L_45:
        /*001c*/ 	.word	0x00000000
        /*0020*/ 	.short	0x0004
        /*0022*/ 	.short	0x0018
        /*0024*/ 	.byte	0x00, 0xf0, 0x11, 0x00


	//----- nvinfo : EIATTR_KPARAM_INFO
	.align		4
.L_46:
        /*0028*/ 	.byte	0x04, 0x17
        /*002a*/ 	.short	(.L_48 - .L_47)
.L_47:
        /*002c*/ 	.word	0x00000000
        /*0030*/ 	.short	0x0003
        /*0032*/ 	.short	0x0014
        /*0034*/ 	.byte	0x00, 0xf0, 0x11, 0x00


	//----- nvinfo : EIATTR_KPARAM_INFO
	.align		4
.L_48:
        /*0038*/ 	.byte	0x04, 0x17
        /*003a*/ 	.short	(.L_50 - .L_49)
.L_49:
        /*003c*/ 	.word	0x00000000
        /*0040*/ 	.short	0x0002
        /*0042*/ 	.short	0x0010
        /*0044*/ 	.byte	0x00, 0xf0, 0x11, 0x00


	//----- nvinfo : EIATTR_KPARAM_INFO
	.align		4
.L_50:
        /*0048*/ 	.byte	0x04, 0x17
        /*004a*/ 	.short	(.L_52 - .L_51)
.L_51:
        /*004c*/ 	.word	0x00000000
        /*0050*/ 	.short	0x0001
        /*0052*/ 	.short	0x0008
        /*0054*/ 	.byte	0x00, 0xf5, 0x21, 0x00


	//----- nvinfo : EIATTR_KPARAM_INFO
	.align		4
.L_52:
        /*0058*/ 	.byte	0x04, 0x17
        /*005a*/ 	.short	(.L_54 - .L_53)
.L_53:
        /*005c*/ 	.word	0x00000000
        /*0060*/ 	.short	0x0000
        /*0062*/ 	.short	0x0000
        /*0064*/ 	.byte	0x00, 0xf5, 0x21, 0x00


	//----- nvinfo : EIATTR_SPARSE_MMA_MASK
	.align		4
.L_54:
        /*0068*/ 	.byte	0x03, 0x50
        /*006a*/ 	.short	0x0000


	//----- nvinfo : EIATTR_MAXREG_COUNT
	.align		4
        /*006c*/ 	.byte	0x03, 0x1b
        /*006e*/ 	.short	0x00ff


	//----- nvinfo : EIATTR_MERCURY_ISA_VERSION
	.align		4
        /*0070*/ 	.byte	0x03, 0x5f
        /*0072*/ 	.short	0x0101


	//----- nvinfo : EIATTR_VRC_CTA_INIT_COUNT
	.align		4
        /*0074*/ 	.byte	0x02, 0x4a
	.zero		1
	.zero		1


	//----- nvinfo : EIATTR_EXIT_INSTR_OFFSETS
	.align		4
        /*0078*/ 	.byte	0x04, 0x1c
        /*007a*/ 	.short	(.L_56 - .L_55)


	//   ....[0]....
.L_55:
        /*007c*/ 	.word	0x000000d0


	//   ....[1]....
        /*0080*/ 	.word	0x000007d0


	//----- nvinfo : EIATTR_CBANK_PARAM_SIZE
	.align		4
.L_56:
        /*0084*/ 	.byte	0x03, 0x19
        /*0086*/ 	.short	0x0020


	//----- nvinfo : EIATTR_PARAM_CBANK
	.align		4
        /*0088*/ 	.byte	0x04, 0x0a
        /*008a*/ 	.short	(.L_58 - .L_57)
	.align		4
.L_57:
        /*008c*/ 	.word	index@(.nv.constant0._Z16matmul_const_altPiS_iiii)
        /*0090*/ 	.short	0x0380
        /*0092*/ 	.short	0x0020


	//----- nvinfo : EIATTR_SW_WAR
	.align		4
.L_58:
        /*0094*/ 	.byte	0x04, 0x36
        /*0096*/ 	.short	(.L_60 - .L_59)
.L_59:
        /*0098*/ 	.word	0x00000008
.L_60:


//--------------------- .nv.info._Z12matmul_constPiS_iiii --------------------------
	.section	.nv.info._Z12matmul_constPiS_iiii,"",@"SHT_CUDA_INFO"
	.sectionflags	@""
	.align	4


	//----- nvinfo : EIATTR_CUDA_API_VERSION
	.align		4
        /*0000*/ 	.byte	0x04, 0x37
        /*0002*/ 	.short	(.L_62 - .L_61)
.L_61:
        /*0004*/ 	.word	0x00000082


	//----- nvinfo : EIATTR_KPARAM_INFO
	.align		4
.L_62:
        /*0008*/ 	.byte	0x04, 0x17
        /*000a*/ 	.short	(.L_64 - .L_63)
.L_63:
        /*000c*/ 	.word	0x00000000
        /*0010*/ 	.short	0x0005
        /*0012*/ 	.short	0x001c
        /*0014*/ 	.byte	0x00, 0xf0, 0x11, 0x00


	//----- nvinfo : EIATTR_KPARAM_INFO
	.align		4
.L_64:
        /*0018*/ 	.byte	0x04, 0x17
        /*001a*/ 	.short	(.L_66 - .L_65)
.L_65:
        /*001c*/ 	.word	0x00000000
        /*0020*/ 	.short	0x0004
        /*0022*/ 	.short	0x0018
        /*0024*/ 	.byte	0x00, 0xf0, 0x11, 0x00


	//----- nvinfo : EIATTR_KPARAM_INFO
	.align		4
.L_66:
        /*0028*/ 	.byte	0x04, 0x17
        /*002a*/ 	.short	(.L_68 - .L_67)
.L_67:
        /*002c*/ 	.word	0x00000000
        /*0030*/ 	.short	0x0003
        /*0032*/ 	.short	0x0014
        /*0034*/ 	.byte	0x00, 0xf0, 0x11, 0x00


	//----- nvinfo : EIATTR_KPARAM_INFO
	.align		4
.L_68:
        /*0038*/ 	.byte	0x04, 0x17
        /*003a*/ 	.short	(.L_70 - .L_69)
.L_69:
        /*003c*/ 	.word	0x00000000
        /*0040*/ 	.short	0x0002
        /*0042*/ 	.short	0x0010
        /*0044*/ 	.byte	0x00, 0xf0, 0x11, 0x00


	//----- nvinfo : EIATTR_KPARAM_INFO
	.align		4
.L_70:
        /*0048*/ 	.byte	0x04, 0x17
        /*004a*/ 	.short	(.L_72 - .L_71)
.L_71:
        /*004c*/ 	.word	0x00000000
        /*0050*/ 	.short	0x0001
        /*0052*/ 	.short	0x0008
        /*0054*/ 	.byte	0x00, 0xf5, 0x21, 0x00


	//----- nvinfo : EIATTR_KPARAM_INFO
	.align		4
.L_72:
        /*0058*/ 	.byte	0x04, 0x17
        /*005a*/ 	.short	(.L_74 - .L_73)
.L_73:
        /*005c*/ 	.word	0x00000000
        /*0060*/ 	.short	0x0000
        /*0062*/ 	.short	0x0000
        /*0064*/ 	.byte	0x00, 0xf5, 0x21, 0x00


	//----- nvinfo : EIATTR_SPARSE_MMA_MASK
	.align		4
.L_74:
        /*0068*/ 	.byte	0x03, 0x50
        /*006a*/ 	.short	0x0000


	//----- nvinfo : EIATTR_MAXREG_COUNT
	.align		4
        /*006c*/ 	.byte	0x03, 0x1b
        /*006e*/ 	.short	0x00ff


	//----- nvinfo : EIATTR_MERCURY_ISA_VERSION
	.align		4
        /*0070*/ 	.byte	0x03, 0x5f
        /*0072*/ 	.short	0x0101


	//----- nvinfo : EIATTR_VRC_CTA_INIT_COUNT
	.align		4
        /*0074*/ 	.byte	0x02, 0x4a
	.zero		1
	.zero		1


	//----- nvinfo : EIATTR_EXIT_INSTR_OFFSETS
	.align		4
        /*0078*/ 	.byte	0x04, 0x1c
        /*007a*/ 	.short	(.L_76 - .L_75)


	//   ....[0]....
.L_75:
        /*007c*/ 	.word	0x000000d0


	//   ....[1]....
        /*0080*/ 	.word	0x00000800


	//----- nvinfo : EIATTR_CBANK_PARAM_SIZE
	.align		4
.L_76:
        /*0084*/ 	.byte	0x03, 0x19
        /*0086*/ 	.short	0x0020


	//----- nvinfo : EIATTR_PARAM_CBANK
	.align		4
        /*0088*/ 	.byte	0x04, 0x0a
        /*008a*/ 	.short	(.L_78 - .L_77)
	.align		4
.L_77:
        /*008c*/ 	.word	index@(.nv.constant0._Z12matmul_constPiS_iiii)
        /*0090*/ 	.short	0x0380
        /*0092*/ 	.short	0x0020


	//----- nvinfo : EIATTR_SW_WAR
	.align		4
.L_78:
        /*0094*/ 	.byte	0x04, 0x36
        /*0096*/ 	.short	(.L_80 - .L_79)
.L_79:
        /*0098*/ 	.word	0x00000008
.L_80:


//--------------------- .nv.callgraph             --------------------------
	.section	.nv.callgraph,"",@"SHT_CUDA_CALLGRAPH"
	.align	4
	.sectionentsize	8
	.align		4
        /*0000*/ 	.word	0x00000000
	.align		4
        /*0004*/ 	.word	0xffffffff
	.align		4
        /*0008*/ 	.word	0x00000000
	.align		4
        /*000c*/ 	.word	0xfffffffe
	.align		4
        /*0010*/ 	.word	0x00000000
	.align		4
        /*0014*/ 	.word	0xfffffffd
	.align		4
        /*0018*/ 	.word	0x00000000
	.align		4
        /*001c*/ 	.word	0xfffffffc


//--------------------- .nv.constant3             --------------------------
	.section	.nv.constant3,"a",@progbits
	.align	4
.nv.constant3:
	.type		const_matrix_b,@object
	.size		const_matrix_b,(.L_0 - const_matrix_b)
const_matrix_b:
	.zero		65536
.L_0:


//--------------------- .text._Z13matmul_globalPiS_S_iiii --------------------------
	.section	.text._Z13matmul_globalPiS_S_iiii,"ax",@progbits
	.align	128
        .global         _Z13matmul_globalPiS_S_iiii
        .type           _Z13matmul_globalPiS_S_iiii,@function
        .size           _Z13matmul_globalPiS_S_iiii,(.L_x_15 - _Z13matmul_globalPiS_S_iiii)
        .other          _Z13matmul_globalPiS_S_iiii,@"STO_CUDA_ENTRY STV_DEFAULT"
_Z13matmul_globalPiS_S_iiii:
.text._Z13matmul_globalPiS_S_iiii:
[----:B------:R-:W-:Y:S01]  /*0000*/  LDC R1, c[0x0][0x37c] ;  /* 0x0000df00ff017b82 */ /* 0x000fe20000000800 */
[----:B------:R-:W0:Y:S07]  /*0010*/  S2R R5, SR_TID.Y ;  /* 0x0000000000057919 */ /* 0x000e2e0000002200 */
[----:B------:R-:W1:Y:S01]  /*0020*/  LDC R14, c[0x0][0x360] ;  /* 0x0000d800ff0e7b82 */ /* 0x000e620000000800 */
[----:B------:R-:W2:Y:S01]  /*0030*/  LDCU UR6, c[0x0][0x398] ;  /* 0x00007300ff0677ac */ /* 0x000ea20008000800 */
[----:B------:R-:W1:Y:S06]  /*0040*/  S2R R3, SR_TID.X ;  /* 0x0000000000037919 */ /* 0x000e6c0000002100 */
[----:B------:R-:W0:Y:S08]  /*0050*/  S2UR UR5, SR_CTAID.Y ;  /* 0x00000000000579c3 */ /* 0x000e300000002600 */
[----:B------:R-:W0:Y:S08]  /*0060*/  LDC R0, c[0x0][0x364] ;  /* 0x0000d900ff007b82 */ /* 0x000e300000000800 */
[----:B------:R-:W1:Y:S08]  /*0070*/  S2UR UR4, SR_CTAID.X ;  /* 0x00000000000479c3 */ /* 0x000e700000002500 */
[----:B------:R-:W3:Y:S01]  /*0080*/  LDC R15, c[0x0][0x3a4] ;  /* 0x0000e900ff0f7b82 */ /* 0x000ee20000000800 */
[----:B0-----:R-:W-:-:S02]  /*0090*/  IMAD R0, R0, UR5, R5 ;  /* 0x0000000500007c24 */ /* 0x001fc4000f8e0205 */
[----:B-1----:R-:W-:-:S03]  /*00a0*/  IMAD R14, R14, UR4, R3 ;  /* 0x000000040e0e7c24 */ /* 0x002fc6000f8e0203 */
[----:B---3--:R-:W-:-:S04]  /*00b0*/  ISETP.GE.AND P0, PT, R0, R15, PT ;  /* 0x0000000f0000720c */ /* 0x008fc80003f06270 */
[----:B--2---:R-:W-:-:S13]  /*00c0*/  ISETP.GE.OR P0, PT, R14, UR6, P0 ;  /* 0x000000060e007c0c */ /* 0x004fda0008706670 */
[----:B------:R-:W-:Y:S05]  /*00d0*/  @P0 EXIT ;  /* 0x000000000000094d */ /* 0x000fea0003800000 */
[----:B------:R-:W0:Y:S01]  /*00e0*/  LDC R17, c[0x0][0x39c] ;  /* 0x0000e700ff117b82 */ /* 0x000e220000000800 */
[----:B------:R-:W1:Y:S01]  /*00f0*/  LDCU.64 UR6, c[0x0][0x358] ;  /* 0x00006b00ff0677ac */ /* 0x000e620008000a00 */
[----:B------:R-:W-:Y:S01]  /*0100*/  HFMA2 R25, -RZ, RZ, 0, 0 ;  /* 0x00000000ff197431 */ /* 0x000fe200000001ff */
[----:B0-----:R-:W-:-:S13]  /*0110*/  ISETP.GE.AND P0, PT, R17, 0x1, PT ;  /* 0x000000011100780c */ /* 0x001fda0003f06270 */
[----:B-1----:R-:W-:Y:S05]  /*0120*/  @!P0 BRA `(.L_x_0) ;  /* 0x0000000400b88947 */ /* 0x002fea0003800000 */
[C---:B------:R-:W-:Y:S01]  /*0130*/  ISETP.GE.U32.AND P1, PT, R17.reuse, 0x8, PT ;  /* 0x000000081100780c */ /* 0x040fe20003f26070 */
[----:B------:R-:W-:Y:S01]  /*0140*/  IMAD R18, R14, R17, RZ ;  /* 0x000000110e127224 */ /* 0x000fe200078e02ff */
[----:B------:R-:W-:Y:S02]  /*0150*/  LOP3.LUT R26, R17, 0x7, RZ, 0xc0, !PT ;  /* 0x00000007111a7812 */ /* 0x000fe400078ec0ff */
[----:B------:R-:W-:Y:S02]  /*0160*/  MOV R19, RZ ;  /* 0x000000ff00137202 */ /* 0x000fe40000000f00 */
[----:B------:R-:W-:Y:S02]  /*0170*/  ISETP.NE.AND P0, PT, R26, RZ, PT ;  /* 0x000000ff1a00720c */ /* 0x000fe40003f05270 */
[----:B------:R-:W-:-:S05]  /*0180*/  MOV R25, RZ ;  /* 0x000000ff00197202 */ /* 0x000fca0000000f00 */
[----:B------:R-:W-:Y:S06]  /*0190*/  @!P1 BRA `(.L_x_1) ;  /* 0x0000000000c49947 */ /* 0x000fec0003800000 */
[----:B------:R-:W0:Y:S01]  /*01a0*/  LDCU.64 UR4, c[0x0][0x380] ;  /* 0x00007000ff0477ac */ /* 0x000e220008000a00 */
[----:B------:R-:W-:Y:S02]  /*01b0*/  LOP3.LUT R19, R17, 0x7ffffff8, RZ, 0xc0, !PT ;  /* 0x7ffffff811137812 */ /* 0x000fe400078ec0ff */
[----:B------:R-:W-:Y:S02]  /*01c0*/  MOV R25, RZ ;  /* 0x000000ff00197202 */ /* 0x000fe40000000f00 */
[----:B------:R-:W-:Y:S02]  /*01d0*/  MOV R16, R18 ;  /* 0x0000001200107202 */ /* 0x000fe40000000f00 */
[----:B------:R-:W-:Y:S02]  /*01e0*/  MOV R22, R0 ;  /* 0x0000000000167202 */ /* 0x000fe40000000f00 */
[----:B------:R-:W-:Y:S01]  /*01f0*/  IADD3 R20, PT, PT, -R19, RZ, RZ ;  /* 0x000000ff13147210 */ /* 0x000fe20007ffe1ff */
[----:B0-----:R-:W-:-:S04]  /*0200*/  UIADD3 UR4, UP0, UPT, UR4, 0x10, URZ ;  /* 0x0000001004047890 */ /* 0x001fc8000ff1e0ff */
[----:B------:R-:W-:-:S12]  /*0210*/  UIADD3.X UR5, UPT, UPT, URZ, UR5, URZ, UP0, !UPT ;  /* 0x00000005ff057290 */ /* 0x000fd800087fe4ff */
.L_x_2:
[----:B------:R-:W0:Y:S01]  /*0220*/  LDC.64 R12, c[0x0][0x388] ;  /* 0x0000e200ff0c7b82 */ /* 0x000e220000000a00 */
[----:B------:R-:W-:Y:S02]  /*0230*/  MOV R2, UR4 ;  /* 0x0000000400027c02 */ /* 0x000fe40008000f00 */
[----:B------:R-:W-:-:S03]  /*0240*/  MOV R3, UR5 ;  /* 0x0000000500037c02 */ /* 0x000fc60008000f00 */
[----:B------:R-:W-:-:S05]  /*0250*/  IMAD.WIDE R2, R16, 0x4, R2 ;  /* 0x0000000410027825 */ /* 0x000fca00078e0202 */
[----:B------:R-:W2:Y:S04]  /*0260*/  LDG.E R21, desc[UR6][R2.64+-0x10] ;  /* 0xfffff00602157981 */ /* 0x000ea8000c1e1900 */
[----:B------:R-:W3:Y:S04]  /*0270*/  LDG.E R23, desc[UR6][R2.64+-0xc] ;  /* 0xfffff40602177981 */ /* 0x000ee8000c1e1900 */
[----:B------:R-:W4:Y:S01]  /*0280*/  LDG.E R28, desc[UR6][R2.64+-0x8] ;  /* 0xfffff806021c7981 */ /* 0x000f22000c1e1900 */
[----:B0-----:R-:W-:-:S05]  /*0290*/  IMAD.WIDE R12, R22, 0x4, R12 ;  /* 0x00000004160c7825 */ /* 0x001fca00078e020c */
[----:B------:R0:W2:Y:S01]  /*02a0*/  LDG.E R24, desc[UR6][R12.64] ;  /* 0x000000060c187981 */ /* 0x0000a2000c1e1900 */
[----:B------:R-:W-:-:S04]  /*02b0*/  IMAD.WIDE R10, R15, 0x4, R12 ;  /* 0x000000040f0a7825 */ /* 0x000fc800078e020c */
[C---:B------:R-:W-:Y:S02]  /*02c0*/  IMAD.WIDE R4, R15.reuse, 0x4, R10 ;  /* 0x000000040f047825 */ /* 0x040fe400078e020a */
[----:B------:R-:W3:Y:S02]  /*02d0*/  LDG.E R10, desc[UR6][R10.64] ;  /* 0x000000060a0a7981 */ /* 0x000ee4000c1e1900 */
[C---:B------:R-:W-:Y:S02]  /*02e0*/  IMAD.WIDE R6, R15.reuse, 0x4, R4 ;  /* 0x000000040f067825 */ /* 0x040fe400078e0204 */
[----:B------:R1:W4:Y:S02]  /*02f0*/  LDG.E R27, desc[UR6][R4.64] ;  /* 0x00000006041b7981 */ /* 0x000324000c1e1900 */
[C---:B------:R-:W-:Y:S02]  /*0300*/  IMAD.WIDE R8, R15.reuse, 0x4, R6 ;  /* 0x000000040f087825 */ /* 0x040fe400078e0206 */
[----:B------:R-:W5:Y:S02]  /*0310*/  LDG.E R6, desc[UR6][R6.64] ;  /* 0x0000000606067981 */ /* 0x000f64000c1e1900 */
[----:B0-----:R-:W-:-:S02]  /*0320*/  IMAD.WIDE R12, R15, 0x4, R8 ;  /* 0x000000040f0c7825 */ /* 0x001fc400078e0208 */
[----:B------:R-:W5:Y:S04]  /*0330*/  LDG.E R29, desc[UR6][R8.64] ;  /* 0x00000006081d7981 */ /* 0x000f68000c1e1900 */
[----:B------:R-:W5:Y:S04]  /*0340*/  LDG.E R11, desc[UR6][R12.64] ;  /* 0x000000060c0b7981 */ /* 0x000f68000c1e1900 */
[----:B------:R-:W5:Y:S04]  /*0350*/  LDG.E R7, desc[UR6][R2.64+-0x4] ;  /* 0xfffffc0602077981 */ /* 0x000f68000c1e1900 */
[----:B------:R-:W5:Y:S04]  /*0360*/  LDG.E R8, desc[UR6][R2.64] ;  /* 0x0000000602087981 */ /* 0x000f68000c1e1900 */
[----:B------:R-:W5:Y:S01]  /*0370*/  LDG.E R9, desc[UR6][R2.64+0x8] ;  /* 0x0000080602097981 */ /* 0x000f62000c1e1900 */
[----:B--2---:R-:W-:-:S02]  /*0380*/  IMAD R21, R21, R24, R25 ;  /* 0x0000001815157224 */ /* 0x004fc400078e0219 */
[C---:B------:R-:W-:Y:S02]  /*0390*/  IMAD.WIDE R24, R15.reuse, 0x4, R12 ;  /* 0x000000040f187825 */ /* 0x040fe400078e020c */
[----:B------:R-:W2:Y:S02]  /*03a0*/  LDG.E R12, desc[UR6][R2.64+0x4] ;  /* 0x00000406020c7981 */ /* 0x000ea4000c1e1900 */
[----:B-1----:R-:W-:Y:S02]  /*03b0*/  IMAD.WIDE R4, R15, 0x4, R24 ;  /* 0x000000040f047825 */ /* 0x002fe400078e0218 */
[----:B------:R0:W2:Y:S04]  /*03c0*/  LDG.E R13, desc[UR6][R2.64+0xc] ;  /* 0x00000c06020d7981 */ /* 0x0000a8000c1e1900 */
[----:B------:R-:W2:Y:S04]  /*03d0*/  LDG.E R4, desc[UR6][R4.64] ;  /* 0x0000000604047981 */ /* 0x000ea8000c1e1900 */
[----:B------:R-:W0:Y:S01]  /*03e0*/  LDG.E R2, desc[UR6][R24.64] ;  /* 0x0000000618027981 */ /* 0x000e22000c1e1900 */
[----:B---3--:R-:W-:Y:S01]  /*03f0*/  IMAD R10, R23, R10, R21 ;  /* 0x0000000a170a7224 */ /* 0x008fe200078e0215 */
[----:B------:R-:W-:-:S03]  /*0400*/  IADD3 R20, PT, PT, R20, 0x8, RZ ;  /* 0x0000000814147810 */ /* 0x000fc60007ffe0ff */
[----:B----4-:R-:W-:Y:S01]  /*0410*/  IMAD R10, R28, R27, R10 ;  /* 0x0000001b1c0a7224 */ /* 0x010fe200078e020a */
[----:B------:R-:W-:-:S03]  /*0420*/  ISETP.NE.AND P1, PT, R20, RZ, PT ;  /* 0x000000ff1400720c */ /* 0x000fc60003f25270 */
[----:B-----5:R-:W-:-:S04]  /*0430*/  IMAD R6, R7, R6, R10 ;  /* 0x0000000607067224 */ /* 0x020fc800078e020a */
[----:B------:R-:W-:Y:S01]  /*0440*/  IMAD R6, R8, R29, R6 ;  /* 0x0000001d08067224 */ /* 0x000fe200078e0206 */
[----:B------:R-:W-:Y:S02]  /*0450*/  LEA R22, R15, R22, 0x3 ;  /* 0x000000160f167211 */ /* 0x000fe400078e18ff */
[----:B------:R-:W-:Y:S01]  /*0460*/  IADD3 R16, PT, PT, R16, 0x8, RZ ;  /* 0x0000000810107810 */ /* 0x000fe20007ffe0ff */
[----:B--2---:R-:W-:-:S04]  /*0470*/  IMAD R6, R12, R11, R6 ;  /* 0x0000000b0c067224 */ /* 0x004fc800078e0206 */
[----:B0-----:R-:W-:-:S04]  /*0480*/  IMAD R2, R9, R2, R6 ;  /* 0x0000000209027224 */ /* 0x001fc800078e0206 */
[----:B------:R-:W-:Y:S01]  /*0490*/  IMAD R25, R13, R4, R2 ;  /* 0x000000040d197224 */ /* 0x000fe200078e0202 */
[----:B------:R-:W-:Y:S06]  /*04a0*/  @P1 BRA `(.L_x_2) ;  /* 0xfffffffc005c1947 */ /* 0x000fec000383ffff */
.L_x_1:
[----:B------:R-:W-:Y:S05]  /*04b0*/  @!P0 BRA `(.L_x_0) ;  /* 0x0000000000d48947 */ /* 0x000fea0003800000 */
[----:B------:R-:W-:Y:S02]  /*04c0*/  ISETP.GE.U32.AND P0, PT, R26, 0x4, PT ;  /* 0x000000041a00780c */ /* 0x000fe40003f06070 */
[----:B------:R-:W-:-:S04]  /*04d0*/  LOP3.LUT R13, R17, 0x3, RZ, 0xc0, !PT ;  /* 0x00000003110d7812 */ /* 0x000fc800078ec0ff */
[----:B------:R-:W-:-:S07]  /*04e0*/  ISETP.NE.AND P1, PT, R13, RZ, PT ;  /* 0x000000ff0d00720c */ /* 0x000fce0003f25270 */
[----:B------:R-:W-:Y:S06]  /*04f0*/  @!P0 BRA `(.L_x_3) ;  /* 0x0000000000588947 */ /* 0x000fec0003800000 */
[----:B------:R-:W0:Y:S01]  /*0500*/  LDC.64 R8, c[0x0][0x388] ;  /* 0x0000e200ff087b82 */ /* 0x000e220000000a00 */
[----:B------:R-:W-:Y:S01]  /*0510*/  IMAD R7, R19, R15, R0 ;  /* 0x0000000f13077224 */ /* 0x000fe200078e0200 */
[----:B------:R-:W-:-:S06]  /*0520*/  IADD3 R5, PT, PT, R18, R19, RZ ;  /* 0x0000001312057210 */ /* 0x000fcc0007ffe0ff */
[----:B------:R-:W1:Y:S01]  /*0530*/  LDC.64 R2, c[0x0][0x380] ;  /* 0x0000e000ff027b82 */ /* 0x000e620000000a00 */
[----:B0-----:R-:W-:-:S04]  /*0540*/  IMAD.WIDE R8, R7, 0x4, R8 ;  /* 0x0000000407087825 */ /* 0x001fc800078e0208 */
[----:B------:R-:W-:Y:S02]  /*0550*/  IMAD.WIDE R10, R15, 0x4, R8 ;  /* 0x000000040f0a7825 */ /* 0x000fe400078e0208 */
[----:B------:R-:W2:Y:S02]  /*0560*/  LDG.E R8, desc[UR6][R8.64] ;  /* 0x0000000608087981 */ /* 0x000ea4000c1e1900 */
[----:B-1----:R-:W-:-:S04]  /*0570*/  IMAD.WIDE R2, R5, 0x4, R2 ;  /* 0x0000000405027825 */ /* 0x002fc800078e0202 */
[C---:B------:R-:W-:Y:S01]  /*0580*/  IMAD.WIDE R4, R15.reuse, 0x4, R10 ;  /* 0x000000040f047825 */ /* 0x040fe200078e020a */
[----:B------:R-:W2:Y:S04]  /*0590*/  LDG.E R12, desc[UR6][R2.64] ;  /* 0x00000006020c7981 */ /* 0x000ea8000c1e1900 */
[----:B------:R-:W3:Y:S01]  /*05a0*/  LDG.E R10, desc[UR6][R10.64] ;  /* 0x000000060a0a7981 */ /* 0x000ee2000c1e1900 */
[----:B------:R-:W-:-:S03]  /*05b0*/  IMAD.WIDE R6, R15, 0x4, R4 ;  /* 0x000000040f067825 */ /* 0x000fc600078e0204 */
[----:B------:R-:W3:Y:S04]  /*05c0*/  LDG.E R21, desc[UR6][R2.64+0x4] ;  /* 0x0000040602157981 */ /* 0x000ee8000c1e1900 */
[----:B------:R-:W4:Y:S04]  /*05d0*/  LDG.E R16, desc[UR6][R4.64] ;  /* 0x0000000604107981 */ /* 0x000f28000c1e1900 */
[----:B------:R-:W4:Y:S04]  /*05e0*/  LDG.E R23, desc[UR6][R2.64+0x8] ;  /* 0x0000080602177981 */ /* 0x000f28000c1e1900 */
[----:B------:R-:W5:Y:S04]  /*05f0*/  LDG.E R27, desc[UR6][R2.64+0xc] ;  /* 0x00000c06021b7981 */ /* 0x000f68000c1e1900 */
[----:B------:R-:W5:Y:S01]  /*0600*/  LDG.E R6, desc[UR6][R6.64] ;  /* 0x0000000606067981 */ /* 0x000f62000c1e1900 */
[----:B------:R-:W-:Y:S01]  /*0610*/  IADD3 R19, PT, PT, R19, 0x4, RZ ;  /* 0x0000000413137810 */ /* 0x000fe20007ffe0ff */
[----:B--2---:R-:W-:-:S04]  /*0620*/  IMAD R12, R12, R8, R25 ;  /* 0x000000080c0c7224 */ /* 0x004fc800078e0219 */
[----:B---3--:R-:W-:-:S04]  /*0630*/  IMAD R12, R21, R10, R12 ;  /* 0x0000000a150c7224 */ /* 0x008fc800078e020c */
[----:B----4-:R-:W-:-:S04]  /*0640*/  IMAD R12, R23, R16, R12 ;  /* 0x00000010170c7224 */ /* 0x010fc800078e020c */
[----:B-----5:R-:W-:-:S07]  /*0650*/  IMAD R25, R27, R6, R12 ;  /* 0x000000061b197224 */ /* 0x020fce00078e020c */
.L_x_3:
[----:B------:R-:W-:Y:S05]  /*0660*/  @!P1 BRA `(.L_x_0) ;  /* 0x0000000000689947 */ /* 0x000fea0003800000 */
[----:B------:R-:W0:Y:S01]  /*0670*/  LDC.64 R8, c[0x0][0x388] ;  /* 0x0000e200ff087b82 */ /* 0x000e220000000a00 */
[----:B------:R-:W-:Y:S02]  /*0680*/  ISETP.NE.AND P0, PT, R13, 0x1, PT ;  /* 0x000000010d00780c */ /* 0x000fe40003f05270 */
[----:B------:R-:W-:-:S04]  /*0690*/  LOP3.LUT R17, R17, 0x1, RZ, 0xc0, !PT ;  /* 0x0000000111117812 */ /* 0x000fc800078ec0ff */
[----:B------:R-:W-:Y:S01]  /*06a0*/  ISETP.NE.U32.AND P1, PT, R17, 0x1, PT ;  /* 0x000000011100780c */ /* 0x000fe20003f25070 */
[----:B------:R-:W1:Y:S06]  /*06b0*/  LDC.64 R6, c[0x0][0x380] ;  /* 0x0000e000ff067b82 */ /* 0x000e6c0000000a00 */
[C---:B------:R-:W-:Y:S01]  /*06c0*/  @P0 IMAD R13, R19.reuse, R15, R0 ;  /* 0x0000000f130d0224 */ /* 0x040fe200078e0200 */
[----:B------:R-:W-:Y:S01]  /*06d0*/  @P0 IADD3 R11, PT, PT, R18, R19, RZ ;  /* 0x00000013120b0210 */ /* 0x000fe20007ffe0ff */
[----:B------:R-:W2:Y:S01]  /*06e0*/  LDC.64 R4, c[0x0][0x380] ;  /* 0x0000e000ff047b82 */ /* 0x000ea20000000a00 */
[----:B------:R-:W-:-:S07]  /*06f0*/  @P0 IADD3 R19, PT, PT, R19, 0x2, RZ ;  /* 0x0000000213130810 */ /* 0x000fce0007ffe0ff */
[----:B------:R-:W3:Y:S01]  /*0700*/  LDC.64 R2, c[0x0][0x388] ;  /* 0x0000e200ff027b82 */ /* 0x000ee20000000a00 */
[----:B0-----:R-:W-:Y:S01]  /*0710*/  @P0 IMAD.WIDE R8, R13, 0x4, R8 ;  /* 0x000000040d080825 */ /* 0x001fe200078e0208 */
[----:B------:R-:W-:-:S03]  /*0720*/  @!P1 IADD3 R13, PT, PT, R18, R19, RZ ;  /* 0x00000013120d9210 */ /* 0x000fc60007ffe0ff */
[----:B------:R-:W-:Y:S01]  /*0730*/  @!P1 IMAD R19, R19, R15, R0 ;  /* 0x0000000f13139224 */ /* 0x000fe200078e0200 */
[----:B------:R-:W4:Y:S01]  /*0740*/  @P0 LDG.E R16, desc[UR6][R8.64] ;  /* 0x0000000608100981 */ /* 0x000f22000c1e1900 */
[----:B-1----:R-:W-:-:S04]  /*0750*/  @P0 IMAD.WIDE R6, R11, 0x4, R6 ;  /* 0x000000040b060825 */ /* 0x002fc800078e0206 */
[----:B------:R-:W-:Y:S01]  /*0760*/  @P0 IMAD.WIDE R10, R15, 0x4, R8 ;  /* 0x000000040f0a0825 */ /* 0x000fe200078e0208 */
[----:B------:R-:W4:Y:S03]  /*0770*/  @P0 LDG.E R12, desc[UR6][R6.64] ;  /* 0x00000006060c0981 */ /* 0x000f26000c1e1900 */
[----:B--2---:R-:W-:Y:S01]  /*0780*/  @!P1 IMAD.WIDE R4, R13, 0x4, R4 ;  /* 0x000000040d049825 */ /* 0x004fe200078e0204 */
[----:B------:R-:W2:Y:S04]  /*0790*/  @P0 LDG.E R17, desc[UR6][R6.64+0x4] ;  /* 0x0000040606110981 */ /* 0x000ea8000c1e1900 */
[----:B------:R-:W2:Y:S01]  /*07a0*/  @P0 LDG.E R10, desc[UR6][R10.64] ;  /* 0x000000060a0a0981 */ /* 0x000ea2000c1e1900 */
[----:B---3--:R-:W-:-:S03]  /*07b0*/  @!P1 IMAD.WIDE R2, R19, 0x4, R2 ;  /* 0x0000000413029825 */ /* 0x008fc600078e0202 */
[----:B------:R-:W3:Y:S04]  /*07c0*/  @!P1 LDG.E R4, desc[UR6][R4.64] ;  /* 0x0000000604049981 */ /* 0x000ee8000c1e1900 */
[----:B------:R-:W3:Y:S01]  /*07d0*/  @!P1 LDG.E R2, desc[UR6][R2.64] ;  /* 0x0000000602029981 */ /* 0x000ee2000c1e1900 */
[----:B----4-:R-:W-:-:S04]  /*07e0*/  @P0 IMAD R12, R12, R16, R25 ;  /* 0x000000100c0c0224 */ /* 0x010fc800078e0219 */
[----:B--2---:R-:W-:-:S04]  /*07f0*/  @P0 IMAD R25, R17, R10, R12 ;  /* 0x0000000a11190224 */ /* 0x004fc800078e020c */
[----:B---3--:R-:W-:-:S07]  /*0800*/  @!P1 IMAD R25, R4, R2, R25 ;  /* 0x0000000204199224 */ /* 0x008fce00078e0219 */
.L_x_0:
[----:B------:R-:W0:Y:S01]  /*0810*/  LDC.64 R2, c[0x0][0x390] ;  /* 0x0000e400ff027b82 */ /* 0x000e220000000a00 */
[----:B------:R-:W-:-:S04]  /*0820*/  IMAD R15, R14, R15, R0 ;  /* 0x0000000f0e0f7224 */ /* 0x000fc800078e0200 */
[----:B0-----:R-:W-:-:S05]  /*0830*/  IMAD.WIDE R2, R15, 0x4, R2 ;  /* 0x000000040f027825 */ /* 0x001fca00078e0202 */
[----:B------:R-:W-:Y:S01]  /*0840*/  STG.E desc[UR6][R2.64], R25 ;  /* 0x0000001902007986 */ /* 0x000fe2000c101906 */
[----:B------:R-:W-:Y:S05]  /*0850*/  EXIT ;  /* 0x000000000000794d */ /* 0x000fea0003800000 */
.L_x_4:
[----:B------:R-:W-:-:S00]  /*0860*/  BRA `(.L_x_4) ;  /* 0xfffffffc00fc7947 */ /* 0x000fc0000383ffff */
[----:B------:R-:W-:-:S00]  /*0870*/  NOP ;  /* 0x0000000000007918 */ /* 0x000fc00000000000 */
        /* <DEDUP_REMOVED lines=8> */
.L_x_15:


//--------------------- .text._Z16matmul_const_altPiS_iiii --------------------------
	.section	.text._Z16matmul_const_altPiS_iiii,"ax",@progbits
	.align	128
        .global         _Z16matmul_const_altPiS_iiii
        .type           _Z16matmul_const_altPiS_iiii,@function
        .size           _Z16matmul_const_altPiS_iiii,(.L_x_16 - _Z16matmul_const_altPiS_iiii)
        .other          _Z16matmul_const_altPiS_iiii,@"STO_CUDA_ENTRY STV_DEFAULT"
_Z16matmul_const_altPiS_iiii:
.text._Z16matmul_const_altPiS_iiii:
        /* <DEDUP_REMOVED lines=26> */
[----:B------:R-:W0:Y:S01]  /*01a0*/  LDC.64 R2, c[0x0][0x380] ;  /* 0x0000e000ff027b82 */ /* 0x000e220000000a00 */
[----:B------:R-:W-:Y:S02]  /*01b0*/  LOP3.LUT R23, R21, 0x7ffffff8, RZ, 0xc0, !PT ;  /* 0x7ffffff815177812 */ /* 0x000fe400078ec0ff */
[----:B------:R-:W-:Y:S02]  /*01c0*/  MOV R26, RZ ;  /* 0x000000ff001a7202 */ /* 0x000fe40000000f00 */
[----:B------:R-:W-:Y:S02]  /*01d0*/  MOV R20, R22 ;  /* 0x0000001600147202 */ /* 0x000fe40000000f00 */
[----:B------:R-:W-:Y:S02]  /*01e0*/  MOV R25, R0 ;  /* 0x0000000000197202 */ /* 0x000fe40000000f00 */
[----:B------:R-:W-:-:S07]  /*01f0*/  IADD3 R24, PT, PT, -R23, RZ, RZ ;  /* 0x000000ff17187210 */ /* 0x000fce0007ffe1ff */
.L_x_7:
[----:B0-----:R-:W-:-:S05]  /*0200*/  IMAD.WIDE R14, R25, 0x4, R2 ;  /* 0x00000004190e7825 */ /* 0x001fca00078e0202 */
[----:B------:R0:W2:Y:S01]  /*0210*/  LDG.E R29, desc[UR4][R14.64] ;  /* 0x000000040e1d7981 */ /* 0x0000a2000c1e1900 */
[----:B------:R-:W-:-:S05]  /*0220*/  IMAD.WIDE R16, R19, 0x4, R14 ;  /* 0x0000000413107825 */ /* 0x000fca00078e020e */
[----:B------:R1:W3:Y:S01]  /*0230*/  LDG.E R27, desc[UR4][R16.64] ;  /* 0x00000004101b7981 */ /* 0x0002e2000c1e1900 */
[----:B------:R-:W-:-:S04]  /*0240*/  IMAD.WIDE R10, R19, 0x4, R16 ;  /* 0x00000004130a7825 */ /* 0x000fc800078e0210 */
[C---:B------:R-:W-:Y:S02]  /*0250*/  IMAD.WIDE R4, R19.reuse, 0x4, R10 ;  /* 0x0000000413047825 */ /* 0x040fe400078e020a */
[----:B------:R-:W4:Y:S02]  /*0260*/  LDG.E R10, desc[UR4][R10.64] ;  /* 0x000000040a0a7981 */ /* 0x000f24000c1e1900 */
[C---:B------:R-:W-:Y:S02]  /*0270*/  IMAD.WIDE R6, R19.reuse, 0x4, R4 ;  /* 0x0000000413067825 */ /* 0x040fe400078e0204 */
[----:B------:R-:W5:Y:S02]  /*0280*/  LDG.E R4, desc[UR4][R4.64] ;  /* 0x0000000404047981 */ /* 0x000f64000c1e1900 */
[C---:B------:R-:W-:Y:S02]  /*0290*/  IMAD.WIDE R8, R19.reuse, 0x4, R6 ;  /* 0x0000000413087825 */ /* 0x040fe400078e0206 */
[----:B------:R-:W5:Y:S02]  /*02a0*/  LDG.E R6, desc[UR4][R6.64] ;  /* 0x0000000406067981 */ /* 0x000f64000c1e1900 */
[----:B------:R-:W-:-:S02]  /*02b0*/  IMAD.WIDE R12, R19, 0x4, R8 ;  /* 0x00000004130c7825 */ /* 0x000fc400078e0208 */
[----:B------:R1:W5:Y:S02]  /*02c0*/  LDG.E R8, desc[UR4][R8.64] ;  /* 0x0000000408087981 */ /* 0x000364000c1e1900 */
[----:B0-----:R-:W-:Y:S02]  /*02d0*/  IMAD.WIDE R14, R19, 0x4, R12 ;  /* 0x00000004130e7825 */ /* 0x001fe400078e020c */
[----:B------:R0:W5:Y:S04]  /*02e0*/  LDG.E R12, desc[UR4][R12.64] ;  /* 0x000000040c0c7981 */ /* 0x000168000c1e1900 */
[----:B------:R-:W5:Y:S01]  /*02f0*/  LDG.E R14, desc[UR4][R14.64] ;  /* 0x000000040e0e7981 */ /* 0x000f62000c1e1900 */
[----:B-1----:R-:W-:-:S04]  /*0300*/  SHF.L.U32 R16, R20, 0x2, RZ ;  /* 0x0000000214107819 */ /* 0x002fc800000006ff */
[----:B------:R-:W2:Y:S08]  /*0310*/  LDC R17, c[0x3][R16] ;  /* 0x00c0000010117b82 */ /* 0x000eb00000000800 */
[----:B------:R-:W3:Y:S08]  /*0320*/  LDC R9, c[0x3][R16+0x4] ;  /* 0x00c0010010097b82 */ /* 0x000ef00000000800 */
[----:B------:R-:W4:Y:S08]  /*0330*/  LDC R11, c[0x3][R16+0x8] ;  /* 0x00c00200100b7b82 */ /* 0x000f300000000800 */
[----:B------:R-:W5:Y:S08]  /*0340*/  LDC R7, c[0x3][R16+0xc] ;  /* 0x00c0030010077b82 */ /* 0x000f700000000800 */
[----:B------:R-:W1:Y:S08]  /*0350*/  LDC R5, c[0x3][R16+0x10] ;  /* 0x00c0040010057b82 */ /* 0x000e700000000800 */
[----:B0-----:R-:W0:Y:S01]  /*0360*/  LDC R13, c[0x3][R16+0x1c] ;  /* 0x00c00700100d7b82 */ /* 0x001e220000000800 */
[----:B------:R-:W-:-:S04]  /*0370*/  IADD3 R24, PT, PT, R24, 0x8, RZ ;  /* 0x0000000818187810 */ /* 0x000fc80007ffe0ff */
[----:B------:R-:W-:Y:S02]  /*0380*/  ISETP.NE.AND P1, PT, R24, RZ, PT ;  /* 0x000000ff1800720c */ /* 0x000fe40003f25270 */
[----:B------:R-:W-:Y:S02]  /*0390*/  LEA R25, R19, R25, 0x3 ;  /* 0x0000001913197211 */ /* 0x000fe400078e18ff */
[----:B------:R-:W-:Y:S01]  /*03a0*/  IADD3 R20, PT, PT, R20, 0x8, RZ ;  /* 0x0000000814147810 */ /* 0x000fe20007ffe0ff */
[----:B--2---:R-:W-:Y:S02]  /*03b0*/  IMAD R26, R17, R29, R26 ;  /* 0x0000001d111a7224 */ /* 0x004fe400078e021a */
[----:B------:R-:W2:Y:S02]  /*03c0*/  LDC R17, c[0x3][R16+0x14] ;  /* 0x00c0050010117b82 */ /* 0x000ea40000000800 */
[----:B---3--:R-:W-:-:S06]  /*03d0*/  IMAD R26, R9, R27, R26 ;  /* 0x0000001b091a7224 */ /* 0x008fcc00078e021a */
[----:B------:R-:W3:Y:S01]  /*03e0*/  LDC R9, c[0x3][R16+0x18] ;  /* 0x00c0060010097b82 */ /* 0x000ee20000000800 */
[----:B----4-:R-:W-:-:S04]  /*03f0*/  IMAD R10, R11, R10, R26 ;  /* 0x0000000a0b0a7224 */ /* 0x010fc800078e021a */
[----:B-----5:R-:W-:-:S04]  /*0400*/  IMAD R4, R7, R4, R10 ;  /* 0x0000000407047224 */ /* 0x020fc800078e020a */
[----:B-1----:R-:W-:-:S04]  /*0410*/  IMAD R5, R5, R6, R4 ;  /* 0x0000000605057224 */ /* 0x002fc800078e0204 */
[----:B--2---:R-:W-:-:S04]  /*0420*/  IMAD R5, R17, R8, R5 ;  /* 0x0000000811057224 */ /* 0x004fc800078e0205 */
[----:B---3--:R-:W-:-:S04]  /*0430*/  IMAD R5, R9, R12, R5 ;  /* 0x0000000c09057224 */ /* 0x008fc800078e0205 */
[----:B0-----:R-:W-:Y:S01]  /*0440*/  IMAD R26, R13, R14, R5 ;  /* 0x0000000e0d1a7224 */ /* 0x001fe200078e0205 */
[----:B------:R-:W-:Y:S06]  /*0450*/  @P1 BRA `(.L_x_7) ;  /* 0xfffffffc00681947 */ /* 0x000fec000383ffff */
.L_x_6:
[----:B------:R-:W-:Y:S05]  /*0460*/  @!P0 BRA `(.L_x_5) ;  /* 0x0000000000c88947 */ /* 0x000fea0003800000 */
[----:B------:R-:W-:Y:S02]  /*0470*/  ISETP.GE.U32.AND P0, PT, R28, 0x4, PT ;  /* 0x000000041c00780c */ /* 0x000fe40003f06070 */
[----:B------:R-:W-:-:S04]  /*0480*/  LOP3.LUT R12, R21, 0x3, RZ, 0xc0, !PT ;  /* 0x00000003150c7812 */ /* 0x000fc800078ec0ff */
[----:B------:R-:W-:-:S07]  /*0490*/  ISETP.NE.AND P1, PT, R12, RZ, PT ;  /* 0x000000ff0c00720c */ /* 0x000fce0003f25270 */
[----:B------:R-:W-:Y:S06]  /*04a0*/  @!P0 BRA `(.L_x_8) ;  /* 0x0000000000548947 */ /* 0x000fec0003800000 */
[----:B------:R-:W0:Y:S01]  /*04b0*/  LDC.64 R2, c[0x0][0x380] ;  /* 0x0000e000ff027b82 */ /* 0x000e220000000a00 */
[----:B------:R-:W-:-:S04]  /*04c0*/  IMAD R5, R23, R19, R0 ;  /* 0x0000001317057224 */ /* 0x000fc800078e0200 */
[----:B0-----:R-:W-:-:S04]  /*04d0*/  IMAD.WIDE R2, R5, 0x4, R2 ;  /* 0x0000000405027825 */ /* 0x001fc800078e0202 */
[C---:B------:R-:W-:Y:S02]  /*04e0*/  IMAD.WIDE R4, R19.reuse, 0x4, R2 ;  /* 0x0000000413047825 */ /* 0x040fe400078e0202 */
[----:B------:R0:W2:Y:S02]  /*04f0*/  LDG.E R2, desc[UR4][R2.64] ;  /* 0x0000000402027981 */ /* 0x0000a4000c1e1900 */
[C---:B------:R-:W-:Y:S02]  /*0500*/  IMAD.WIDE R6, R19.reuse, 0x4, R4 ;  /* 0x0000000413067825 */ /* 0x040fe400078e0204 */
[----:B------:R-:W3:Y:S02]  /*0510*/  LDG.E R4, desc[UR4][R4.64] ;  /* 0x0000000404047981 */ /* 0x000ee4000c1e1900 */
[----:B------:R-:W-:Y:S02]  /*0520*/  IMAD.WIDE R8, R19, 0x4, R6 ;  /* 0x0000000413087825 */ /* 0x000fe400078e0206 */
[----:B------:R-:W4:Y:S04]  /*0530*/  LDG.E R6, desc[UR4][R6.64] ;  /* 0x0000000406067981 */ /* 0x000f28000c1e1900 */
[----:B------:R-:W5:Y:S01]  /*0540*/  LDG.E R8, desc[UR4][R8.64] ;  /* 0x0000000408087981 */ /* 0x000f62000c1e1900 */
[----:B------:R-:W-:-:S02]  /*0550*/  IADD3 R10, PT, PT, R22, R23, RZ ;  /* 0x00000017160a7210 */ /* 0x000fc40007ffe0ff */
[----:B------:R-:W-:Y:S02]  /*0560*/  IADD3 R23, PT, PT, R23, 0x4, RZ ;  /* 0x0000000417177810 */ /* 0x000fe40007ffe0ff */
[----:B------:R-:W-:-:S04]  /*0570*/  SHF.L.U32 R10, R10, 0x2, RZ ;  /* 0x000000020a0a7819 */ /* 0x000fc800000006ff */
[----:B------:R-:W2:Y:S08]  /*0580*/  LDC R11, c[0x3][R10] ;  /* 0x00c000000a0b7b82 */ /* 0x000eb00000000800 */
[----:B------:R-:W3:Y:S08]  /*0590*/  LDC R13, c[0x3][R10+0x4] ;  /* 0x00c001000a0d7b82 */ /* 0x000ef00000000800 */
[----:B------:R-:W4:Y:S08]  /*05a0*/  LDC R15, c[0x3][R10+0x8] ;  /* 0x00c002000a0f7b82 */ /* 0x000f300000000800 */
[----:B0-----:R-:W5:Y:S01]  /*05b0*/  LDC R3, c[0x3][R10+0xc] ;  /* 0x00c003000a037b82 */ /* 0x001f620000000800 */
[----:B--2---:R-:W-:-:S04]  /*05c0*/  IMAD R2, R11, R2, R26 ;  /* 0x000000020b027224 */ /* 0x004fc800078e021a */
[----:B---3--:R-:W-:-:S04]  /*05d0*/  IMAD R2, R13, R4, R2 ;  /* 0x000000040d027224 */ /* 0x008fc800078e0202 */
[----:B----4-:R-:W-:-:S04]  /*05e0*/  IMAD R2, R15, R6, R2 ;  /* 0x000000060f027224 */ /* 0x010fc800078e0202 */
[----:B-----5:R-:W-:-:S07]  /*05f0*/  IMAD R26, R3, R8, R2 ;  /* 0x00000008031a7224 */ /* 0x020fce00078e0202 */
.L_x_8:
[----:B------:R-:W-:Y:S05]  /*0600*/  @!P1 BRA `(.L_x_5) ;  /* 0x0000000000609947 */ /* 0x000fea0003800000 */
[----:B------:R-:W-:Y:S02]  /*0610*/  ISETP.NE.AND P0, PT, R12, 0x1, PT ;  /* 0x000000010c00780c */ /* 0x000fe40003f05270 */
[----:B------:R-:W-:-:S04]  /*0620*/  LOP3.LUT R21, R21, 0x1, RZ, 0xc0, !PT ;  /* 0x0000000115157812 */ /* 0x000fc800078ec0ff */
[----:B------:R-:W-:-:S07]  /*0630*/  ISETP.NE.U32.AND P1, PT, R21, 0x1, PT ;  /* 0x000000011500780c */ /* 0x000fce0003f25070 */
[----:B------:R-:W0:Y:S01]  /*0640*/  @P0 LDC.64 R2, c[0x0][0x380] ;  /* 0x0000e000ff020b82 */ /* 0x000e220000000a00 */
[C---:B------:R-:W-:Y:S01]  /*0650*/  @P0 IMAD R5, R23.reuse, R19, R0 ;  /* 0x0000001317050224 */ /* 0x040fe200078e0200 */
[----:B------:R-:W-:Y:S02]  /*0660*/  @P0 IADD3 R10, PT, PT, R22, R23, RZ ;  /* 0x00000017160a0210 */ /* 0x000fe40007ffe0ff */
[----:B------:R-:W-:-:S04]  /*0670*/  @P0 IADD3 R23, PT, PT, R23, 0x2, RZ ;  /* 0x0000000217170810 */ /* 0x000fc80007ffe0ff */
[----:B------:R-:W1:Y:S01]  /*0680*/  @!P1 LDC.64 R8, c[0x0][0x380] ;  /* 0x0000e000ff089b82 */ /* 0x000e620000000a00 */
[----:B0-----:R-:W-:-:S04]  /*0690*/  @P0 IMAD.WIDE R4, R5, 0x4, R2 ;  /* 0x0000000405040825 */ /* 0x001fc800078e0202 */
[----:B------:R-:W-:Y:S02]  /*06a0*/  @!P1 IMAD R3, R23, R19, R0 ;  /* 0x0000001317039224 */ /* 0x000fe400078e0200 */
[----:B------:R-:W-:Y:S02]  /*06b0*/  @P0 IMAD.WIDE R6, R19, 0x4, R4 ;  /* 0x0000000413060825 */ /* 0x000fe400078e0204 */
[----:B------:R-:W2:Y:S02]  /*06c0*/  @P0 LDG.E R4, desc[UR4][R4.64] ;  /* 0x0000000404040981 */ /* 0x000ea4000c1e1900 */
[----:B-1----:R-:W-:Y:S02]  /*06d0*/  @!P1 IMAD.WIDE R2, R3, 0x4, R8 ;  /* 0x0000000403029825 */ /* 0x002fe400078e0208 */
[----:B------:R-:W3:Y:S04]  /*06e0*/  @P0 LDG.E R6, desc[UR4][R6.64] ;  /* 0x0000000406060981 */ /* 0x000ee8000c1e1900 */
[----:B------:R-:W4:Y:S01]  /*06f0*/  @!P1 LDG.E R2, desc[UR4][R2.64] ;  /* 0x0000000402029981 */ /* 0x000f22000c1e1900 */
[----:B------:R-:W-:-:S02]  /*0700*/  @P0 SHF.L.U32 R10, R10, 0x2, RZ ;  /* 0x000000020a0a0819 */ /* 0x000fc400000006ff */
[----:B------:R-:W-:Y:S02]  /*0710*/  @!P1 IADD3 R22, PT, PT, R22, R23, RZ ;  /* 0x0000001716169210 */ /* 0x000fe40007ffe0ff */
[----:B------:R-:W2:Y:S02]  /*0720*/  @P0 LDC R11, c[0x3][R10] ;  /* 0x00c000000a0b0b82 */ /* 0x000ea40000000800 */
[----:B------:R-:W-:-:S06]  /*0730*/  @!P1 SHF.L.U32 R22, R22, 0x2, RZ ;  /* 0x0000000216169819 */ /* 0x000fcc00000006ff */
[----:B------:R-:W3:Y:S08]  /*0740*/  @P0 LDC R8, c[0x3][R10+0x4] ;  /* 0x00c001000a080b82 */ /* 0x000ef00000000800 */
[----:B------:R-:W4:Y:S01]  /*0750*/  @!P1 LDC R9, c[0x3][R22] ;  /* 0x00c0000016099b82 */ /* 0x000f220000000800 */
[----:B--2---:R-:W-:-:S04]  /*0760*/  @P0 IMAD R11, R11, R4, R26 ;  /* 0x000000040b0b0224 */ /* 0x004fc800078e021a */
[----:B---3--:R-:W-:-:S04]  /*0770*/  @P0 IMAD R26, R8, R6, R11 ;  /* 0x00000006081a0224 */ /* 0x008fc800078e020b */
[----:B----4-:R-:W-:-:S07]  /*0780*/  @!P1 IMAD R26, R9, R2, R26 ;  /* 0x00000002091a9224 */ /* 0x010fce00078e021a */
.L_x_5:
[----:B------:R-:W0:Y:S01]  /*0790*/  LDC.64 R2, c[0x0][0x388] ;  /* 0x0000e200ff027b82 */ /* 0x000e220000000a00 */
[----:B------:R-:W-:-:S04]  /*07a0*/  IMAD R19, R18, R19, R0 ;  /* 0x0000001312137224 */ /* 0x000fc800078e0200 */
[----:B0-----:R-:W-:-:S05]  /*07b0*/  IMAD.WIDE R2, R19, 0x4, R2 ;  /* 0x0000000413027825 */ /* 0x001fca00078e0202 */
[----:B------:R-:W-:Y:S01]  /*07c0*/  STG.E desc[UR4][R2.64], R26 ;  /* 0x0000001a02007986 */ /* 0x000fe2000c101904 */
[----:B------:R-:W-:Y:S05]  /*07d0*/  EXIT ;  /* 0x000000000000794d */ /* 0x000fea0003800000 */
.L_x_9:
        /* <DEDUP_REMOVED lines=10> */
.L_x_16:


//--------------------- .text._Z12matmul_constPiS_iiii --------------------------
	.section	.text._Z12matmul_constPiS_iiii,"ax",@progbits
	.align	128
        .global         _Z12matmul_constPiS_iiii
        .type           _Z12matmul_constPiS_iiii,@function
        .size           _Z12matmul_constPiS_iiii,(.L_x_17 - _Z12matmul_constPiS_iiii)
        .other          _Z12matmul_constPiS_iiii,@"STO_CUDA_ENTRY STV_DEFAULT"
_Z12matmul_constPiS_iiii:
.text._Z12matmul_constPiS_iiii:
        /* <DEDUP_REMOVED lines=22> */
[----:B------:R-:W-:Y:S02]  /*0160*/  CS2R R8, SRZ ;  /* 0x0000000000087805 */ /* 0x000fe4000001ff00 */
[----:B------:R-:W-:-:S07]  /*0170*/  ISETP.NE.AND P0, PT, R24, RZ, PT ;  /* 0x000000ff1800720c */ /* 0x000fce0003f05270 */
        /* <DEDUP_REMOVED lines=9> */
.L_x_12:
[----:B------:R-:W-:Y:S02]  /*0210*/  MOV R2, UR4 ;  /* 0x0000000400027c02 */ /* 0x000fe40008000f00 */
[----:B------:R-:W-:-:S03]  /*0220*/  MOV R3, UR5 ;  /* 0x0000000500037c02 */ /* 0x000fc60008000f00 */
[----:B------:R-:W-:-:S05]  /*0230*/  IMAD.WIDE R2, R10, 0x4, R2 ;  /* 0x000000040a027825 */ /* 0x000fca00078e0202 */
[----:B------:R-:W2:Y:S04]  /*0240*/  LDG.E R25, desc[UR6][R2.64+-0x10] ;  /* 0xfffff00602197981 */ /* 0x000ea8000c1e1900 */
[----:B------:R-:W3:Y:S04]  /*0250*/  LDG.E R12, desc[UR6][R2.64+-0xc] ;  /* 0xfffff406020c7981 */ /* 0x000ee8000c1e1900 */
[----:B------:R-:W4:Y:S04]  /*0260*/  LDG.E R15, desc[UR6][R2.64+-0x8] ;  /* 0xfffff806020f7981 */ /* 0x000f28000c1e1900 */
[----:B------:R-:W5:Y:S04]  /*0270*/  LDG.E R18, desc[UR6][R2.64+-0x4] ;  /* 0xfffffc0602127981 */ /* 0x000f68000c1e1900 */
[----:B------:R-:W5:Y:S04]  /*0280*/  LDG.E R17, desc[UR6][R2.64] ;  /* 0x0000000602117981 */ /* 0x000f68000c1e1900 */
[----:B------:R-:W5:Y:S04]  /*0290*/  LDG.E R16, desc[UR6][R2.64+0x4] ;  /* 0x0000040602107981 */ /* 0x000f68000c1e1900 */
[----:B------:R-:W5:Y:S04]  /*02a0*/  LDG.E R14, desc[UR6][R2.64+0x8] ;  /* 0x00000806020e7981 */ /* 0x000f68000c1e1900 */
[----:B------:R0:W5:Y:S01]  /*02b0*/  LDG.E R19, desc[UR6][R2.64+0xc] ;  /* 0x00000c0602137981 */ /* 0x000162000c1e1900 */
[----:B------:R-:W-:-:S02]  /*02c0*/  SHF.L.U32 R27, R13, 0x2, RZ ;  /* 0x000000020d1b7819 */ /* 0x000fc400000006ff */
[----:B------:R-:W-:Y:S02]  /*02d0*/  IADD3 R11, PT, PT, R11, 0x8, RZ ;  /* 0x000000080b0b7810 */ /* 0x000fe40007ffe0ff */
[----:B------:R1:W2:Y:S01]  /*02e0*/  LDC R22, c[0x3][R27] ;  /* 0x00c000001b167b82 */ /* 0x0002a20000000800 */
[C---:B------:R-:W-:Y:S01]  /*02f0*/  IMAD R23, R0.reuse, 0x4, R27 ;  /* 0x0000000400177824 */ /* 0x040fe200078e021b */
[----:B------:R-:W-:Y:S02]  /*0300*/  ISETP.NE.AND P1, PT, R11, RZ, PT ;  /* 0x000000ff0b00720c */ /* 0x000fe40003f25270 */
[C---:B------:R-:W-:Y:S01]  /*0310*/  LEA R13, R0.reuse, R13, 0x3 ;  /* 0x0000000d000d7211 */ /* 0x040fe200078e18ff */
[----:B------:R-:W-:Y:S01]  /*0320*/  IMAD R29, R0, 0x4, R23 ;  /* 0x00000004001d7824 */ /* 0x000fe200078e0217 */
[----:B------:R-:W-:Y:S02]  /*0330*/  IADD3 R10, PT, PT, R10, 0x8, RZ ;  /* 0x000000080a0a7810 */ /* 0x000fe40007ffe0ff */
[----:B------:R-:W3:Y:S01]  /*0340*/  LDC R23, c[0x3][R23] ;  /* 0x00c0000017177b82 */ /* 0x000ee20000000800 */
[----:B------:R-:W-:-:S04]  /*0350*/  IMAD R21, R0, 0x4, R29 ;  /* 0x0000000400157824 */ /* 0x000fc800078e021d */
[----:B------:R-:W-:-:S03]  /*0360*/  IMAD R26, R0, 0x4, R21 ;  /* 0x00000004001a7824 */ /* 0x000fc600078e0215 */
[----:B------:R-:W4:Y:S01]  /*0370*/  LDC R20, c[0x3][R29] ;  /* 0x00c000001d147b82 */ /* 0x000f220000000800 */
[----:B------:R-:W-:-:S04]  /*0380*/  IMAD R28, R0, 0x4, R26 ;  /* 0x00000004001c7824 */ /* 0x000fc800078e021a */
[----:B-1----:R-:W-:-:S03]  /*0390*/  IMAD R27, R0, 0x4, R28 ;  /* 0x00000004001b7824 */ /* 0x002fc600078e021c */
[----:B------:R-:W5:Y:S08]  /*03a0*/  LDC R21, c[0x3][R21] ;  /* 0x00c0000015157b82 */ /* 0x000f700000000800 */
[----:B0-----:R-:W0:Y:S08]  /*03b0*/  LDC R2, c[0x3][R26] ;  /* 0x00c000001a027b82 */ /* 0x001e300000000800 */
[----:B------:R-:W1:Y:S01]  /*03c0*/  LDC R3, c[0x3][R27] ;  /* 0x00c000001b037b82 */ /* 0x000e620000000800 */
[----:B--2---:R-:W-:Y:S01]  /*03d0*/  IMAD R22, R25, R22, R8 ;  /* 0x0000001619167224 */ /* 0x004fe200078e0208 */
[----:B------:R-:W-:-:S06]  /*03e0*/  LEA R8, R0, R27, 0x2 ;  /* 0x0000001b00087211 */ /* 0x000fcc00078e10ff */
[----:B------:R-:W2:Y:S01]  /*03f0*/  LDC R25, c[0x3][R28] ;  /* 0x00c000001c197b82 */ /* 0x000ea20000000800 */
[----:B---3--:R-:W-:-:S04]  /*0400*/  IMAD R12, R12, R23, R22 ;  /* 0x000000170c0c7224 */ /* 0x008fc800078e0216 */
[----:B----4-:R-:W-:-:S03]  /*0410*/  IMAD R12, R15, R20, R12 ;  /* 0x000000140f0c7224 */ /* 0x010fc600078e020c */
[----:B------:R-:W3:Y:S01]  /*0420*/  LDC R8, c[0x3][R8] ;  /* 0x00c0000008087b82 */ /* 0x000ee20000000800 */
[----:B-----5:R-:W-:-:S04]  /*0430*/  IMAD R12, R18, R21, R12 ;  /* 0x00000015120c7224 */ /* 0x020fc800078e020c */
[----:B0-----:R-:W-:-:S04]  /*0440*/  IMAD R2, R17, R2, R12 ;  /* 0x0000000211027224 */ /* 0x001fc800078e020c */
[----:B--2---:R-:W-:-:S04]  /*0450*/  IMAD R2, R16, R25, R2 ;  /* 0x0000001910027224 */ /* 0x004fc800078e0202 */
[----:B-1----:R-:W-:-:S04]  /*0460*/  IMAD R2, R14, R3, R2 ;  /* 0x000000030e027224 */ /* 0x002fc800078e0202 */
[----:B---3--:R-:W-:Y:S01]  /*0470*/  IMAD R8, R19, R8, R2 ;  /* 0x0000000813087224 */ /* 0x008fe200078e0202 */
[----:B------:R-:W-:Y:S06]  /*0480*/  @P1 BRA `(.L_x_12) ;  /* 0xfffffffc00601947 */ /* 0x000fec000383ffff */
.L_x_11:
[----:B------:R-:W-:Y:S05]  /*0490*/  @!P0 BRA `(.L_x_10) ;  /* 0x0000000000c88947 */ /* 0x000fea0003800000 */
[----:B------:R-:W-:Y:S02]  /*04a0*/  ISETP.GE.U32.AND P0, PT, R24, 0x4, PT ;  /* 0x000000041800780c */ /* 0x000fe40003f06070 */
[----:B------:R-:W-:-:S04]  /*04b0*/  LOP3.LUT R18, R7, 0x3, RZ, 0xc0, !PT ;  /* 0x0000000307127812 */ /* 0x000fc800078ec0ff */
[----:B------:R-:W-:-:S07]  /*04c0*/  ISETP.NE.AND P1, PT, R18, RZ, PT ;  /* 0x000000ff1200720c */ /* 0x000fce0003f25270 */
[----:B------:R-:W-:Y:S06]  /*04d0*/  @!P0 BRA `(.L_x_13) ;  /* 0x0000000000548947 */ /* 0x000fec0003800000 */
[----:B------:R-:W0:Y:S01]  /*04e0*/  LDC.64 R2, c[0x0][0x380] ;  /* 0x0000e000ff027b82 */ /* 0x000e220000000a00 */
[----:B------:R-:W-:-:S05]  /*04f0*/  IADD3 R11, PT, PT, R6, R9, RZ ;  /* 0x00000009060b7210 */ /* 0x000fca0007ffe0ff */
[----:B0-----:R-:W-:-:S05]  /*0500*/  IMAD.WIDE R2, R11, 0x4, R2 ;  /* 0x000000040b027825 */ /* 0x001fca00078e0202 */
[----:B------:R-:W2:Y:S04]  /*0510*/  LDG.E R11, desc[UR6][R2.64] ;  /* 0x00000006020b7981 */ /* 0x000ea8000c1e1900 */
[----:B------:R-:W3:Y:S04]  /*0520*/  LDG.E R12, desc[UR6][R2.64+0x4] ;  /* 0x00000406020c7981 */ /* 0x000ee8000c1e1900 */
[----:B------:R-:W4:Y:S04]  /*0530*/  LDG.E R14, desc[UR6][R2.64+0x8] ;  /* 0x00000806020e7981 */ /* 0x000f28000c1e1900 */
[----:B------:R-:W5:Y:S01]  /*0540*/  LDG.E R19, desc[UR6][R2.64+0xc] ;  /* 0x00000c0602137981 */ /* 0x000f62000c1e1900 */
[C---:B------:R-:W-:Y:S01]  /*0550*/  IMAD R10, R9.reuse, R0, R5 ;  /* 0x00000000090a7224 */ /* 0x040fe200078e0205 */
[----:B------:R-:W-:-:S04]  /*0560*/  IADD3 R9, PT, PT, R9, 0x4, RZ ;  /* 0x0000000409097810 */ /* 0x000fc80007ffe0ff */
[----:B------:R-:W-:-:S05]  /*0570*/  SHF.L.U32 R13, R10, 0x2, RZ ;  /* 0x000000020a0d7819 */ /* 0x000fca00000006ff */
[C---:B------:R-:W-:Y:S02]  /*0580*/  IMAD R15, R0.reuse, 0x4, R13 ;  /* 0x00000004000f7824 */ /* 0x040fe400078e020d */
[----:B------:R-:W2:Y:S02]  /*0590*/  LDC R13, c[0x3][R13] ;  /* 0x00c000000d0d7b82 */ /* 0x000ea40000000800 */
[----:B------:R-:W-:-:S05]  /*05a0*/  IMAD R17, R0, 0x4, R15 ;  /* 0x0000000400117824 */ /* 0x000fca00078e020f */
[----:B------:R-:W-:Y:S01]  /*05b0*/  LEA R16, R0, R17, 0x2 ;  /* 0x0000001100107211 */ /* 0x000fe200078e10ff */
[----:B------:R-:W3:Y:S08]  /*05c0*/  LDC R15, c[0x3][R15] ;  /* 0x00c000000f0f7b82 */ /* 0x000ef00000000800 */
[----:B------:R-:W4:Y:S08]  /*05d0*/  LDC R10, c[0x3][R17] ;  /* 0x00c00000110a7b82 */ /* 0x000f300000000800 */
[----:B------:R-:W5:Y:S01]  /*05e0*/  LDC R16, c[0x3][R16] ;  /* 0x00c0000010107b82 */ /* 0x000f620000000800 */
[----:B--2---:R-:W-:-:S04]  /*05f0*/  IMAD R11, R11, R13, R8 ;  /* 0x0000000d0b0b7224 */ /* 0x004fc800078e0208 */
[----:B---3--:R-:W-:-:S04]  /*0600*/  IMAD R11, R12, R15, R11 ;  /* 0x0000000f0c0b7224 */ /* 0x008fc800078e020b */
[----:B----4-:R-:W-:-:S04]  /*0610*/  IMAD R10, R14, R10, R11 ;  /* 0x0000000a0e0a7224 */ /* 0x010fc800078e020b */
[----:B-----5:R-:W-:-:S07]  /*0620*/  IMAD R8, R19, R16, R10 ;  /* 0x0000001013087224 */ /* 0x020fce00078e020a */
.L_x_13:
[----:B------:R-:W-:Y:S05]  /*0630*/  @!P1 BRA `(.L_x_10) ;  /* 0x0000000000609947 */ /* 0x000fea0003800000 */
[----:B------:R-:W-:Y:S02]  /*0640*/  ISETP.NE.AND P0, PT, R18, 0x1, PT ;  /* 0x000000011200780c */ /* 0x000fe40003f05270 */
[----:B------:R-:W-:-:S04]  /*0650*/  LOP3.LUT R7, R7, 0x1, RZ, 0xc0, !PT ;  /* 0x0000000107077812 */ /* 0x000fc800078ec0ff */
[----:B------:R-:W-:-:S07]  /*0660*/  ISETP.NE.U32.AND P1, PT, R7, 0x1, PT ;  /* 0x000000010700780c */ /* 0x000fce0003f25070 */
[----:B------:R-:W0:Y:S01]  /*0670*/  @P0 LDC.64 R2, c[0x0][0x380] ;  /* 0x0000e000ff020b82 */ /* 0x000e220000000a00 */
[----:B------:R-:W-:Y:S01]  /*0680*/  @P0 IADD3 R11, PT, PT, R6, R9, RZ ;  /* 0x00000009060b0210 */ /* 0x000fe20007ffe0ff */
[C---:B------:R-:W-:Y:S01]  /*0690*/  @P0 IMAD R14, R9.reuse, R0, R5 ;  /* 0x00000000090e0224 */ /* 0x040fe200078e0205 */
[----:B------:R-:W-:-:S05]  /*06a0*/  @P0 IADD3 R9, PT, PT, R9, 0x2, RZ ;  /* 0x0000000209090810 */ /* 0x000fca0007ffe0ff */
[----:B------:R-:W1:Y:S01]  /*06b0*/  @!P1 LDC.64 R12, c[0x0][0x380] ;  /* 0x0000e000ff0c9b82 */ /* 0x000e620000000a00 */
[----:B0-----:R-:W-:Y:S01]  /*06c0*/  @P0 IMAD.WIDE R10, R11, 0x4, R2 ;  /* 0x000000040b0a0825 */ /* 0x001fe200078e0202 */
[----:B------:R-:W-:-:S04]  /*06d0*/  @!P1 IADD3 R3, PT, PT, R6, R9, RZ ;  /* 0x0000000906039210 */ /* 0x000fc80007ffe0ff */
[----:B------:R-:W2:Y:S01]  /*06e0*/  @P0 LDG.E R7, desc[UR6][R10.64] ;  /* 0x000000060a070981 */ /* 0x000ea2000c1e1900 */
[----:B-1----:R-:W-:-:S03]  /*06f0*/  @!P1 IMAD.WIDE R2, R3, 0x4, R12 ;  /* 0x0000000403029825 */ /* 0x002fc600078e020c */
[----:B------:R-:W3:Y:S04]  /*0700*/  @P0 LDG.E R6, desc[UR6][R10.64+0x4] ;  /* 0x000004060a060981 */ /* 0x000ee8000c1e1900 */
[----:B------:R-:W4:Y:S01]  /*0710*/  @!P1 LDG.E R3, desc[UR6][R2.64] ;  /* 0x0000000602039981 */ /* 0x000f22000c1e1900 */
[----:B------:R-:W-:Y:S01]  /*0720*/  @P0 SHF.L.U32 R13, R14, 0x2, RZ ;  /* 0x000000020e0d0819 */ /* 0x000fe200000006ff */
[----:B------:R-:W-:-:S03]  /*0730*/  @!P1 IMAD R9, R9, R0, R5 ;  /* 0x0000000009099224 */ /* 0x000fc600078e0205 */
[----:B------:R-:W-:Y:S02]  /*0740*/  @P0 LEA R12, R0, R13, 0x2 ;  /* 0x0000000d000c0211 */ /* 0x000fe400078e10ff */
[----:B------:R-:W2:Y:S01]  /*0750*/  @P0 LDC R13, c[0x3][R13] ;  /* 0x00c000000d0d0b82 */ /* 0x000ea20000000800 */
[----:B------:R-:W-:-:S07]  /*0760*/  @!P1 SHF.L.U32 R9, R9, 0x2, RZ ;  /* 0x0000000209099819 */ /* 0x000fce00000006ff */
[----:B------:R-:W3:Y:S08]  /*0770*/  @P0 LDC R12, c[0x3][R12] ;  /* 0x00c000000c0c0b82 */ /* 0x000ef00000000800 */
[----:B------:R-:W4:Y:S01]  /*0780*/  @!P1 LDC R9, c[0x3][R9] ;  /* 0x00c0000009099b82 */ /* 0x000f220000000800 */
[----:B--2---:R-:W-:-:S04]  /*0790*/  @P0 IMAD R7, R7, R13, R8 ;  /* 0x0000000d07070224 */ /* 0x004fc800078e0208 */
[----:B---3--:R-:W-:-:S04]  /*07a0*/  @P0 IMAD R8, R6, R12, R7 ;  /* 0x0000000c06080224 */ /* 0x008fc800078e0207 */
[----:B----4-:R-:W-:-:S07]  /*07b0*/  @!P1 IMAD R8, R3, R9, R8 ;  /* 0x0000000903089224 */ /* 0x010fce00078e0208 */
.L_x_10:
[----:B------:R-:W0:Y:S01]  /*07c0*/  LDC.64 R2, c[0x0][0x388] ;  /* 0x0000e200ff027b82 */ /* 0x000e220000000a00 */
[----:B------:R-:W-:-:S04]  /*07d0*/  IMAD R5, R4, R0, R5 ;  /* 0x0000000004057224 */ /* 0x000fc800078e0205 */
[----:B0-----:R-:W-:-:S05]  /*07e0*/  IMAD.WIDE R2, R5, 0x4, R2 ;  /* 0x0000000405027825 */ /* 0x001fca00078e0202 */
[----:B------:R-:W-:Y:S01]  /*07f0*/  STG.E desc[UR6][R2.64], R8 ;  /* 0x0000000802007986 */ /* 0x000fe2000c101906 */
[----:B------:R-:W-:Y:S05]  /*0800*/  EXIT ;  /* 0x000000000000794d */ /* 0x000fea0003800000 */
.L_x_14:
        /* <DEDUP_REMOVED lines=15> */
.L_x_17:


//--------------------- .nv.shared.reserved.0     --------------------------
	.section	.nv.shared.reserved.0,"aw",@nobits
	.weak		__nv_reservedSMEM_offset_0_alias
	.size		__nv_reservedSMEM_offset_0_alias, 0, 64
	.other		__nv_reservedSMEM_offset_0_alias,@"STO_CUDA_RESERVED_SHARED STV_DEFAULT"
__nv_reservedSMEM_offset_0_alias:
	.zero		0
	.zero		64


//--------------------- .nv.constant0._Z13matmul_globalPiS_S_iiii --------------------------
	.section	.nv.constant0._Z13matmul_globalPiS_S_iiii,"a",@progbits
	.sectionflags	@""
	.align	4
.nv.constant0._Z13matmul_globalPiS_S_iiii:
	.zero		936


//--------------------- .nv.constant0._Z16matmul_const_altPiS_iiii --------------------------
	.section	.nv.constant0._Z16matmul_const_altPiS_iiii,"a",@progbits
	.sectionflags	@""
	.align	4
.nv.constant0._Z16matmul_const_altPiS_iiii:
	.zero		928


//--------------------- .nv.constant0._Z12matmul_constPiS_iiii --------------------------
	.section	.nv.constant0._Z12matmul_constPiS_iiii,"a",@progbits
	.sectionflags	@""
	.align	4
.nv.constant0._Z12matmul_constPiS_iiii:
	.zero		928


//--------------------- SYMBOLS --------------------------

	.type		.nv.reservedSmem.offset0,@object
	.size		.nv.reservedSmem.offset0,0x4
